//
// Generated by NVIDIA NVVM Compiler
//
// Compiler Build ID: CL-36424714
// Cuda compilation tools, release 13.0, V13.0.88
// Based on NVVM 20.0.0
//

.version 9.0
.target sm_100
.address_size 64

	// .globl	_Z16initRandomStatesP17curandStateXORWOWy
.global .align 4 .b8 precalc_xorwow_matrix[102400];
.global .align 4 .b8 precalc_xorwow_offset_matrix[102400];
.global .align 4 .b8 mrg32k3aM1[2304];
.global .align 4 .b8 mrg32k3aM2[2304];
.global .align 4 .b8 mrg32k3aM1SubSeq[2016];
.global .align 4 .b8 mrg32k3aM2SubSeq[2016];
.global .align 4 .b8 mrg32k3aM1Seq[2304];
.global .align 4 .b8 mrg32k3aM2Seq[2304];
.const .align 8 .b8 __cr_lgamma_table[72];

.visible .entry _Z16initRandomStatesP17curandStateXORWOWy(
	.param .u64 .ptr .align 1 _Z16initRandomStatesP17curandStateXORWOWy_param_0,
	.param .u64 _Z16initRandomStatesP17curandStateXORWOWy_param_1
)
{
	.reg .pred 	%p<24>;
	.reg .b32 	%r<413>;
	.reg .b64 	%rd<19>;

	ld.param.u64 	%rd8, [_Z16initRandomStatesP17curandStateXORWOWy_param_0];
	ld.param.u64 	%rd9, [_Z16initRandomStatesP17curandStateXORWOWy_param_1];
	cvta.to.global.u64 	%rd10, %rd8;
	mov.u32 	%r182, %tid.x;
	mov.u32 	%r183, %ntid.x;
	mov.u32 	%r184, %ctaid.x;
	mad.lo.s32 	%r185, %r183, %r184, %r182;
	cvt.s64.s32 	%rd18, %r185;
	mul.wide.s32 	%rd11, %r185, 48;
	add.s64 	%rd2, %rd10, %rd11;
	cvt.u32.u64 	%r186, %rd9;
	xor.b32  	%r187, %r186, -1429050551;
	mul.lo.s32 	%r188, %r187, 1099087573;
	{ .reg .b32 tmp; mov.b64 {tmp, %r189}, %rd9; }
	xor.b32  	%r190, %r189, -136515619;
	mul.lo.s32 	%r191, %r190, -1703105765;
	add.s32 	%r192, %r188, %r191;
	add.s32 	%r193, %r192, 6615241;
	add.s32 	%r194, %r188, 123456789;
	st.global.v2.u32 	[%rd2], {%r193, %r194};
	xor.b32  	%r195, %r188, 362436069;
	add.s32 	%r196, %r191, 521288629;
	st.global.v2.u32 	[%rd2+8], {%r195, %r196};
	xor.b32  	%r197, %r191, 88675123;
	add.s32 	%r198, %r188, 5783321;
	st.global.v2.u32 	[%rd2+16], {%r197, %r198};
	setp.eq.s32 	%p1, %r185, 0;
	@%p1 bra 	$L__BB0_42;
	mov.b32 	%r319, 0;
$L__BB0_2:
	and.b64  	%rd4, %rd18, 3;
	setp.eq.s64 	%p2, %rd4, 0;
	@%p2 bra 	$L__BB0_41;
	mul.wide.u32 	%rd12, %r319, 3200;
	mov.u64 	%rd13, precalc_xorwow_matrix;
	add.s64 	%rd5, %rd13, %rd12;
	cvt.u32.u64 	%r2, %rd4;
	mov.b32 	%r320, 0;
$L__BB0_4:
	mov.b32 	%r333, 0;
	mov.u32 	%r334, %r333;
	mov.u32 	%r335, %r333;
	mov.u32 	%r336, %r333;
	mov.u32 	%r337, %r333;
	mov.u32 	%r326, %r333;
$L__BB0_5:
	mul.wide.u32 	%rd14, %r326, 4;
	add.s64 	%rd15, %rd2, %rd14;
	ld.global.u32 	%r10, [%rd15+4];
	shl.b32 	%r11, %r326, 5;
	mov.b32 	%r332, 0;
$L__BB0_6:
	.pragma "nounroll";
	shr.u32 	%r203, %r10, %r332;
	and.b32  	%r204, %r203, 1;
	setp.eq.b32 	%p3, %r204, 1;
	not.pred 	%p4, %p3;
	add.s32 	%r205, %r11, %r332;
	mul.lo.s32 	%r206, %r205, 5;
	mul.wide.u32 	%rd16, %r206, 4;
	add.s64 	%rd6, %rd5, %rd16;
	@%p4 bra 	$L__BB0_8;
	ld.global.u32 	%r207, [%rd6];
	xor.b32  	%r337, %r337, %r207;
	ld.global.u32 	%r208, [%rd6+4];
	xor.b32  	%r336, %r336, %r208;
	ld.global.u32 	%r209, [%rd6+8];
	xor.b32  	%r335, %r335, %r209;
	ld.global.u32 	%r210, [%rd6+12];
	xor.b32  	%r334, %r334, %r210;
	ld.global.u32 	%r211, [%rd6+16];
	xor.b32  	%r333, %r333, %r211;
$L__BB0_8:
	and.b32  	%r213, %r203, 2;
	setp.eq.s32 	%p5, %r213, 0;
	@%p5 bra 	$L__BB0_10;
	ld.global.u32 	%r214, [%rd6+20];
	xor.b32  	%r337, %r337, %r214;
	ld.global.u32 	%r215, [%rd6+24];
	xor.b32  	%r336, %r336, %r215;
	ld.global.u32 	%r216, [%rd6+28];
	xor.b32  	%r335, %r335, %r216;
	ld.global.u32 	%r217, [%rd6+32];
	xor.b32  	%r334, %r334, %r217;
	ld.global.u32 	%r218, [%rd6+36];
	xor.b32  	%r333, %r333, %r218;
$L__BB0_10:
	and.b32  	%r220, %r203, 4;
	setp.eq.s32 	%p6, %r220, 0;
	@%p6 bra 	$L__BB0_12;
	ld.global.u32 	%r221, [%rd6+40];
	xor.b32  	%r337, %r337, %r221;
	ld.global.u32 	%r222, [%rd6+44];
	xor.b32  	%r336, %r336, %r222;
	ld.global.u32 	%r223, [%rd6+48];
	xor.b32  	%r335, %r335, %r223;
	ld.global.u32 	%r224, [%rd6+52];
	xor.b32  	%r334, %r334, %r224;
	ld.global.u32 	%r225, [%rd6+56];
	xor.b32  	%r333, %r333, %r225;
$L__BB0_12:
	and.b32  	%r227, %r203, 8;
	setp.eq.s32 	%p7, %r227, 0;
	@%p7 bra 	$L__BB0_14;
	ld.global.u32 	%r228, [%rd6+60];
	xor.b32  	%r337, %r337, %r228;
	ld.global.u32 	%r229, [%rd6+64];
	xor.b32  	%r336, %r336, %r229;
	ld.global.u32 	%r230, [%rd6+68];
	xor.b32  	%r335, %r335, %r230;
	ld.global.u32 	%r231, [%rd6+72];
	xor.b32  	%r334, %r334, %r231;
	ld.global.u32 	%r232, [%rd6+76];
	xor.b32  	%r333, %r333, %r232;
$L__BB0_14:
	and.b32  	%r234, %r203, 16;
	setp.eq.s32 	%p8, %r234, 0;
	@%p8 bra 	$L__BB0_16;
	ld.global.u32 	%r235, [%rd6+80];
	xor.b32  	%r337, %r337, %r235;
	ld.global.u32 	%r236, [%rd6+84];
	xor.b32  	%r336, %r336, %r236;
	ld.global.u32 	%r237, [%rd6+88];
	xor.b32  	%r335, %r335, %r237;
	ld.global.u32 	%r238, [%rd6+92];
	xor.b32  	%r334, %r334, %r238;
	ld.global.u32 	%r239, [%rd6+96];
	xor.b32  	%r333, %r333, %r239;
$L__BB0_16:
	and.b32  	%r241, %r203, 32;
	setp.eq.s32 	%p9, %r241, 0;
	@%p9 bra 	$L__BB0_18;
	ld.global.u32 	%r242, [%rd6+100];
	xor.b32  	%r337, %r337, %r242;
	ld.global.u32 	%r243, [%rd6+104];
	xor.b32  	%r336, %r336, %r243;
	ld.global.u32 	%r244, [%rd6+108];
	xor.b32  	%r335, %r335, %r244;
	ld.global.u32 	%r245, [%rd6+112];
	xor.b32  	%r334, %r334, %r245;
	ld.global.u32 	%r246, [%rd6+116];
	xor.b32  	%r333, %r333, %r246;
$L__BB0_18:
	and.b32  	%r248, %r203, 64;
	setp.eq.s32 	%p10, %r248, 0;
	@%p10 bra 	$L__BB0_20;
	ld.global.u32 	%r249, [%rd6+120];
	xor.b32  	%r337, %r337, %r249;
	ld.global.u32 	%r250, [%rd6+124];
	xor.b32  	%r336, %r336, %r250;
	ld.global.u32 	%r251, [%rd6+128];
	xor.b32  	%r335, %r335, %r251;
	ld.global.u32 	%r252, [%rd6+132];
	xor.b32  	%r334, %r334, %r252;
	ld.global.u32 	%r253, [%rd6+136];
	xor.b32  	%r333, %r333, %r253;
$L__BB0_20:
	and.b32  	%r255, %r203, 128;
	setp.eq.s32 	%p11, %r255, 0;
	@%p11 bra 	$L__BB0_22;
	ld.global.u32 	%r256, [%rd6+140];
	xor.b32  	%r337, %r337, %r256;
	ld.global.u32 	%r257, [%rd6+144];
	xor.b32  	%r336, %r336, %r257;
	ld.global.u32 	%r258, [%rd6+148];
	xor.b32  	%r335, %r335, %r258;
	ld.global.u32 	%r259, [%rd6+152];
	xor.b32  	%r334, %r334, %r259;
	ld.global.u32 	%r260, [%rd6+156];
	xor.b32  	%r333, %r333, %r260;
$L__BB0_22:
	and.b32  	%r262, %r203, 256;
	setp.eq.s32 	%p12, %r262, 0;
	@%p12 bra 	$L__BB0_24;
	ld.global.u32 	%r263, [%rd6+160];
	xor.b32  	%r337, %r337, %r263;
	ld.global.u32 	%r264, [%rd6+164];
	xor.b32  	%r336, %r336, %r264;
	ld.global.u32 	%r265, [%rd6+168];
	xor.b32  	%r335, %r335, %r265;
	ld.global.u32 	%r266, [%rd6+172];
	xor.b32  	%r334, %r334, %r266;
	ld.global.u32 	%r267, [%rd6+176];
	xor.b32  	%r333, %r333, %r267;
$L__BB0_24:
	and.b32  	%r269, %r203, 512;
	setp.eq.s32 	%p13, %r269, 0;
	@%p13 bra 	$L__BB0_26;
	ld.global.u32 	%r270, [%rd6+180];
	xor.b32  	%r337, %r337, %r270;
	ld.global.u32 	%r271, [%rd6+184];
	xor.b32  	%r336, %r336, %r271;
	ld.global.u32 	%r272, [%rd6+188];
	xor.b32  	%r335, %r335, %r272;
	ld.global.u32 	%r273, [%rd6+192];
	xor.b32  	%r334, %r334, %r273;
	ld.global.u32 	%r274, [%rd6+196];
	xor.b32  	%r333, %r333, %r274;
$L__BB0_26:
	and.b32  	%r276, %r203, 1024;
	setp.eq.s32 	%p14, %r276, 0;
	@%p14 bra 	$L__BB0_28;
	ld.global.u32 	%r277, [%rd6+200];
	xor.b32  	%r337, %r337, %r277;
	ld.global.u32 	%r278, [%rd6+204];
	xor.b32  	%r336, %r336, %r278;
	ld.global.u32 	%r279, [%rd6+208];
	xor.b32  	%r335, %r335, %r279;
	ld.global.u32 	%r280, [%rd6+212];
	xor.b32  	%r334, %r334, %r280;
	ld.global.u32 	%r281, [%rd6+216];
	xor.b32  	%r333, %r333, %r281;
$L__BB0_28:
	and.b32  	%r283, %r203, 2048;
	setp.eq.s32 	%p15, %r283, 0;
	@%p15 bra 	$L__BB0_30;
	ld.global.u32 	%r284, [%rd6+220];
	xor.b32  	%r337, %r337, %r284;
	ld.global.u32 	%r285, [%rd6+224];
	xor.b32  	%r336, %r336, %r285;
	ld.global.u32 	%r286, [%rd6+228];
	xor.b32  	%r335, %r335, %r286;
	ld.global.u32 	%r287, [%rd6+232];
	xor.b32  	%r334, %r334, %r287;
	ld.global.u32 	%r288, [%rd6+236];
	xor.b32  	%r333, %r333, %r288;
$L__BB0_30:
	and.b32  	%r290, %r203, 4096;
	setp.eq.s32 	%p16, %r290, 0;
	@%p16 bra 	$L__BB0_32;
	ld.global.u32 	%r291, [%rd6+240];
	xor.b32  	%r337, %r337, %r291;
	ld.global.u32 	%r292, [%rd6+244];
	xor.b32  	%r336, %r336, %r292;
	ld.global.u32 	%r293, [%rd6+248];
	xor.b32  	%r335, %r335, %r293;
	ld.global.u32 	%r294, [%rd6+252];
	xor.b32  	%r334, %r334, %r294;
	ld.global.u32 	%r295, [%rd6+256];
	xor.b32  	%r333, %r333, %r295;
$L__BB0_32:
	and.b32  	%r297, %r203, 8192;
	setp.eq.s32 	%p17, %r297, 0;
	@%p17 bra 	$L__BB0_34;
	ld.global.u32 	%r298, [%rd6+260];
	xor.b32  	%r337, %r337, %r298;
	ld.global.u32 	%r299, [%rd6+264];
	xor.b32  	%r336, %r336, %r299;
	ld.global.u32 	%r300, [%rd6+268];
	xor.b32  	%r335, %r335, %r300;
	ld.global.u32 	%r301, [%rd6+272];
	xor.b32  	%r334, %r334, %r301;
	ld.global.u32 	%r302, [%rd6+276];
	xor.b32  	%r333, %r333, %r302;
$L__BB0_34:
	and.b32  	%r304, %r203, 16384;
	setp.eq.s32 	%p18, %r304, 0;
	@%p18 bra 	$L__BB0_36;
	ld.global.u32 	%r305, [%rd6+280];
	xor.b32  	%r337, %r337, %r305;
	ld.global.u32 	%r306, [%rd6+284];
	xor.b32  	%r336, %r336, %r306;
	ld.global.u32 	%r307, [%rd6+288];
	xor.b32  	%r335, %r335, %r307;
	ld.global.u32 	%r308, [%rd6+292];
	xor.b32  	%r334, %r334, %r308;
	ld.global.u32 	%r309, [%rd6+296];
	xor.b32  	%r333, %r333, %r309;
$L__BB0_36:
	and.b32  	%r311, %r203, 32768;
	setp.eq.s32 	%p19, %r311, 0;
	@%p19 bra 	$L__BB0_38;
	ld.global.u32 	%r312, [%rd6+300];
	xor.b32  	%r337, %r337, %r312;
	ld.global.u32 	%r313, [%rd6+304];
	xor.b32  	%r336, %r336, %r313;
	ld.global.u32 	%r314, [%rd6+308];
	xor.b32  	%r335, %r335, %r314;
	ld.global.u32 	%r315, [%rd6+312];
	xor.b32  	%r334, %r334, %r315;
	ld.global.u32 	%r316, [%rd6+316];
	xor.b32  	%r333, %r333, %r316;
$L__BB0_38:
	add.s32 	%r332, %r332, 16;
	setp.ne.s32 	%p20, %r332, 32;
	@%p20 bra 	$L__BB0_6;
	mad.lo.s32 	%r317, %r326, -31, %r11;
	add.s32 	%r326, %r317, 1;
	setp.ne.s32 	%p21, %r326, 5;
	@%p21 bra 	$L__BB0_5;
	st.global.u32 	[%rd2+4], %r337;
	st.global.u32 	[%rd2+8], %r336;
	st.global.u32 	[%rd2+12], %r335;
	st.global.u32 	[%rd2+16], %r334;
	st.global.u32 	[%rd2+20], %r333;
	add.s32 	%r320, %r320, 1;
	setp.lt.u32 	%p22, %r320, %r2;
	@%p22 bra 	$L__BB0_4;
$L__BB0_41:
	shr.u64 	%rd7, %rd18, 2;
	add.s32 	%r319, %r319, 1;
	setp.gt.u64 	%p23, %rd18, 3;
	mov.u64 	%rd18, %rd7;
	@%p23 bra 	$L__BB0_2;
$L__BB0_42:
	mov.b32 	%r318, 0;
	st.global.v2.u32 	[%rd2+24], {%r318, %r318};
	st.global.u32 	[%rd2+32], %r318;
	mov.b64 	%rd17, 0;
	st.global.u64 	[%rd2+40], %rd17;
	ret;

}
	// .globl	_Z18monteCarloPiKernelPyP17curandStateXORWOW
.visible .entry _Z18monteCarloPiKernelPyP17curandStateXORWOW(
	.param .u64 .ptr .align 1 _Z18monteCarloPiKernelPyP17curandStateXORWOW_param_0,
	.param .u64 .ptr .align 1 _Z18monteCarloPiKernelPyP17curandStateXORWOW_param_1
)
{
	.reg .pred 	%p<9>;
	.reg .b32 	%r<145>;
	.reg .b32 	%f<32>;
	.reg .b64 	%rd<35>;
	.reg .b64 	%fd<2>;

	ld.param.u64 	%rd13, [_Z18monteCarloPiKernelPyP17curandStateXORWOW_param_0];
	ld.param.u64 	%rd15, [_Z18monteCarloPiKernelPyP17curandStateXORWOW_param_1];
	cvta.to.global.u64 	%rd16, %rd15;
	mov.u32 	%r39, %tid.x;
	mov.u32 	%r40, %ntid.x;
	mov.u32 	%r41, %ctaid.x;
	mad.lo.s32 	%r42, %r40, %r41, %r39;
	mul.wide.s32 	%rd17, %r42, 48;
	add.s64 	%rd1, %rd16, %rd17;
	ld.global.v2.u32 	{%r43, %r139}, [%rd1];
	ld.global.v2.u32 	{%r140, %r141}, [%rd1+8];
	ld.global.v2.u32 	{%r142, %r143}, [%rd1+16];
	ld.global.v2.u32 	{%r6, %r7}, [%rd1+24];
	ld.global.f32 	%f1, [%rd1+32];
	ld.global.f64 	%fd1, [%rd1+40];
	mov.u32 	%r44, %nctaid.x;
	mul.lo.s32 	%r45, %r40, %r44;
	cvt.u64.u32 	%rd18, %r45;
	div.u64 	%rd19, 1000000000000, %rd18;
	and.b64  	%rd32, %rd19, 3;
	and.b64  	%rd30, %rd19, 1099511627772;
	add.s32 	%r127, %r43, 1449748;
	mov.b64 	%rd34, 0;
$L__BB1_1:
	shr.u32 	%r46, %r139, 2;
	xor.b32  	%r47, %r46, %r139;
	shl.b32 	%r48, %r143, 4;
	shl.b32 	%r49, %r47, 1;
	xor.b32  	%r50, %r48, %r49;
	xor.b32  	%r51, %r50, %r143;
	xor.b32  	%r52, %r51, %r47;
	add.s32 	%r53, %r127, %r52;
	add.s32 	%r54, %r53, -1087311;
	cvt.rn.f32.u32 	%f2, %r54;
	fma.rn.f32 	%f3, %f2, 0f2F800000, 0f2F000000;
	shr.u32 	%r55, %r140, 2;
	xor.b32  	%r56, %r55, %r140;
	shl.b32 	%r57, %r52, 4;
	shl.b32 	%r58, %r56, 1;
	xor.b32  	%r59, %r58, %r57;
	xor.b32  	%r60, %r59, %r56;
	xor.b32  	%r61, %r60, %r52;
	add.s32 	%r62, %r127, %r61;
	add.s32 	%r63, %r62, -724874;
	cvt.rn.f32.u32 	%f4, %r63;
	fma.rn.f32 	%f5, %f4, 0f2F800000, 0f2F000000;
	mul.f32 	%f6, %f5, %f5;
	fma.rn.f32 	%f7, %f3, %f3, %f6;
	setp.le.f32 	%p1, %f7, 0f3F800000;
	selp.u64 	%rd20, 1, 0, %p1;
	add.s64 	%rd21, %rd34, %rd20;
	shr.u32 	%r64, %r141, 2;
	xor.b32  	%r65, %r64, %r141;
	shl.b32 	%r66, %r61, 4;
	shl.b32 	%r67, %r65, 1;
	xor.b32  	%r68, %r66, %r67;
	xor.b32  	%r69, %r68, %r61;
	xor.b32  	%r70, %r69, %r65;
	add.s32 	%r71, %r127, %r70;
	add.s32 	%r72, %r71, -362437;
	cvt.rn.f32.u32 	%f8, %r72;
	fma.rn.f32 	%f9, %f8, 0f2F800000, 0f2F000000;
	shr.u32 	%r73, %r142, 2;
	xor.b32  	%r74, %r73, %r142;
	shl.b32 	%r75, %r70, 4;
	shl.b32 	%r76, %r74, 1;
	xor.b32  	%r77, %r76, %r75;
	xor.b32  	%r78, %r77, %r74;
	xor.b32  	%r139, %r78, %r70;
	shr.u32 	%r79, %r143, 2;
	xor.b32  	%r80, %r79, %r143;
	shl.b32 	%r81, %r139, 4;
	shl.b32 	%r82, %r80, 1;
	xor.b32  	%r83, %r81, %r82;
	xor.b32  	%r84, %r83, %r139;
	xor.b32  	%r140, %r84, %r80;
	shr.u32 	%r85, %r52, 2;
	xor.b32  	%r86, %r85, %r52;
	shl.b32 	%r87, %r140, 4;
	shl.b32 	%r88, %r86, 1;
	xor.b32  	%r89, %r88, %r87;
	xor.b32  	%r90, %r89, %r86;
	xor.b32  	%r141, %r90, %r140;
	shr.u32 	%r91, %r61, 2;
	xor.b32  	%r92, %r91, %r61;
	shl.b32 	%r93, %r141, 4;
	shl.b32 	%r94, %r92, 1;
	xor.b32  	%r95, %r93, %r94;
	xor.b32  	%r96, %r95, %r141;
	xor.b32  	%r142, %r96, %r92;
	shr.u32 	%r97, %r70, 2;
	xor.b32  	%r98, %r97, %r70;
	shl.b32 	%r99, %r142, 4;
	shl.b32 	%r100, %r98, 1;
	xor.b32  	%r101, %r100, %r99;
	xor.b32  	%r102, %r101, %r98;
	xor.b32  	%r143, %r102, %r142;
	add.s32 	%r103, %r127, %r143;
	add.s32 	%r104, %r139, %r127;
	cvt.rn.f32.u32 	%f10, %r104;
	fma.rn.f32 	%f11, %f10, 0f2F800000, 0f2F000000;
	mul.f32 	%f12, %f11, %f11;
	fma.rn.f32 	%f13, %f9, %f9, %f12;
	setp.le.f32 	%p2, %f13, 0f3F800000;
	selp.u64 	%rd22, 1, 0, %p2;
	add.s64 	%rd23, %rd21, %rd22;
	add.s32 	%r105, %r127, %r140;
	add.s32 	%r106, %r105, 362437;
	cvt.rn.f32.u32 	%f14, %r106;
	fma.rn.f32 	%f15, %f14, 0f2F800000, 0f2F000000;
	add.s32 	%r107, %r127, %r141;
	add.s32 	%r108, %r107, 724874;
	cvt.rn.f32.u32 	%f16, %r108;
	fma.rn.f32 	%f17, %f16, 0f2F800000, 0f2F000000;
	mul.f32 	%f18, %f17, %f17;
	fma.rn.f32 	%f19, %f15, %f15, %f18;
	setp.le.f32 	%p3, %f19, 0f3F800000;
	selp.u64 	%rd24, 1, 0, %p3;
	add.s64 	%rd25, %rd23, %rd24;
	add.s32 	%r109, %r127, %r142;
	add.s32 	%r110, %r109, 1087311;
	cvt.rn.f32.u32 	%f20, %r110;
	fma.rn.f32 	%f21, %f20, 0f2F800000, 0f2F000000;
	add.s32 	%r111, %r103, 1449748;
	cvt.rn.f32.u32 	%f22, %r111;
	fma.rn.f32 	%f23, %f22, 0f2F800000, 0f2F000000;
	mul.f32 	%f24, %f23, %f23;
	fma.rn.f32 	%f25, %f21, %f21, %f24;
	setp.le.f32 	%p4, %f25, 0f3F800000;
	selp.u64 	%rd26, 1, 0, %p4;
	add.s64 	%rd34, %rd25, %rd26;
	add.s32 	%r127, %r127, 2899496;
	add.s64 	%rd30, %rd30, -4;
	setp.ne.s64 	%p5, %rd30, 0;
	@%p5 bra 	$L__BB1_1;
	setp.eq.s64 	%p6, %rd32, 0;
	add.s32 	%r144, %r127, -1449748;
	@%p6 bra 	$L__BB1_6;
	add.s32 	%r133, %r127, -1087311;
$L__BB1_4:
	.pragma "nounroll";
	mov.u32 	%r26, %r141;
	mov.u32 	%r141, %r143;
	mov.u32 	%r27, %r142;
	shr.u32 	%r112, %r139, 2;
	xor.b32  	%r113, %r112, %r139;
	shl.b32 	%r114, %r141, 4;
	shl.b32 	%r115, %r113, 1;
	xor.b32  	%r116, %r114, %r115;
	xor.b32  	%r117, %r116, %r141;
	xor.b32  	%r142, %r117, %r113;
	shr.u32 	%r118, %r140, 2;
	xor.b32  	%r119, %r118, %r140;
	shl.b32 	%r120, %r142, 4;
	shl.b32 	%r121, %r119, 1;
	xor.b32  	%r122, %r121, %r120;
	xor.b32  	%r123, %r122, %r119;
	xor.b32  	%r143, %r123, %r142;
	add.s32 	%r124, %r133, %r143;
	add.s32 	%r125, %r133, %r142;
	cvt.rn.f32.u32 	%f26, %r125;
	fma.rn.f32 	%f27, %f26, 0f2F800000, 0f2F000000;
	add.s32 	%r126, %r124, 362437;
	cvt.rn.f32.u32 	%f28, %r126;
	fma.rn.f32 	%f29, %f28, 0f2F800000, 0f2F000000;
	mul.f32 	%f30, %f29, %f29;
	fma.rn.f32 	%f31, %f27, %f27, %f30;
	setp.le.f32 	%p7, %f31, 0f3F800000;
	selp.u64 	%rd27, 1, 0, %p7;
	add.s64 	%rd34, %rd34, %rd27;
	add.s32 	%r133, %r133, 724874;
	add.s64 	%rd32, %rd32, -1;
	setp.ne.s64 	%p8, %rd32, 0;
	mov.u32 	%r140, %r27;
	mov.u32 	%r139, %r26;
	@%p8 bra 	$L__BB1_4;
	add.s32 	%r144, %r133, -362437;
	mov.u32 	%r139, %r26;
	mov.u32 	%r140, %r27;
$L__BB1_6:
	cvta.to.global.u64 	%rd28, %rd13;
	st.global.v2.u32 	[%rd1], {%r144, %r139};
	st.global.v2.u32 	[%rd1+8], {%r140, %r141};
	st.global.v2.u32 	[%rd1+16], {%r142, %r143};
	st.global.v2.u32 	[%rd1+24], {%r6, %r7};
	st.global.f32 	[%rd1+32], %f1;
	st.global.f64 	[%rd1+40], %fd1;
	atom.global.add.u64 	%rd29, [%rd28], %rd34;
	ret;

}


// ===== COMPILED SASS (sm_100) =====

	.target	sm_100

	.elftype	@"ET_EXEC"


//--------------------- .note.nv.tkinfo           --------------------------
	.section	.note.nv.tkinfo,"",@"SHT_NOTE"
	.sectionflags	@"SHF_NOTE_NV_TKINFO"
	.tkinfo
        /*0018*/ 	.word	0x00000002
        /*0030*/ 	.string	""
        /*0030*/ 	.string	"ptxas"
        /*0030*/ 	.string	"Cuda compilation tools, release 13.0, V13.0.88"
        /*0030*/ 	.string	"Build cuda_13.0.r13.0/compiler.36424714_0"
        /*0030*/ 	.string	"-arch sm_100 -m 64 "



//--------------------- .note.nv.cuinfo           --------------------------
	.section	.note.nv.cuinfo,"",@"SHT_NOTE"
	.sectionflags	@"SHF_NOTE_NV_CUINFO"
        /*0018*/ 	.short	0x0002
        /*001a*/ 	.short	0x0064
        /*001c*/ 	.short	0x0082
	.zero		2


//--------------------- .nv.info                  --------------------------
	.section	.nv.info,"",@"SHT_CUDA_INFO"
	.align	4


	//----- nvinfo : EIATTR_REGCOUNT
	.align		4
        /*0000*/ 	.byte	0x04, 0x2f
        /*0002*/ 	.short	(.L_10 - .L_9)
	.align		4
.L_9:
        /*0004*/ 	.word	index@(_Z16initRandomStatesP17curandStateXORWOWy)
        /*0008*/ 	.word	0x0000001f


	//----- nvinfo : EIATTR_FRAME_SIZE
	.align		4
.L_10:
        /*000c*/ 	.byte	0x04, 0x11
        /*000e*/ 	.short	(.L_12 - .L_11)
	.align		4
.L_11:
        /*0010*/ 	.word	index@(_Z16initRandomStatesP17curandStateXORWOWy)
        /*0014*/ 	.word	0x00000000


	//----- nvinfo : EIATTR_REGCOUNT
	.align		4
.L_12:
        /*0018*/ 	.byte	0x04, 0x2f
        /*001a*/ 	.short	(.L_14 - .L_13)
	.align		4
.L_13:
        /*001c*/ 	.word	index@(_Z18monteCarloPiKernelPyP17curandStateXORWOW)
        /*0020*/ 	.word	0x0000001e


	//----- nvinfo : EIATTR_FRAME_SIZE
	.align		4
.L_14:
        /*0024*/ 	.byte	0x04, 0x11
        /*0026*/ 	.short	(.L_16 - .L_15)
	.align		4
.L_15:
        /*0028*/ 	.word	index@($__internal_0_$__cuda_sm20_div_u64)
        /*002c*/ 	.word	0x00000000


	//----- nvinfo : EIATTR_FRAME_SIZE
	.align		4
.L_16:
        /*0030*/ 	.byte	0x04, 0x11
        /*0032*/ 	.short	(.L_18 - .L_17)
	.align		4
.L_17:
        /*0034*/ 	.word	index@(_Z18monteCarloPiKernelPyP17curandStateXORWOW)
        /*0038*/ 	.word	0x00000000


	//----- nvinfo : EIATTR_MIN_STACK_SIZE
	.align		4
.L_18:
        /*003c*/ 	.byte	0x04, 0x12
        /*003e*/ 	.short	(.L_20 - .L_19)
	.align		4
.L_19:
        /*0040*/ 	.word	index@(_Z18monteCarloPiKernelPyP17curandStateXORWOW)
        /*0044*/ 	.word	0x00000000


	//----- nvinfo : EIATTR_MIN_STACK_SIZE
	.align		4
.L_20:
        /*0048*/ 	.byte	0x04, 0x12
        /*004a*/ 	.short	(.L_22 - .L_21)
	.align		4
.L_21:
        /*004c*/ 	.word	index@(_Z16initRandomStatesP17curandStateXORWOWy)
        /*0050*/ 	.word	0x00000000
.L_22:


//--------------------- .nv.compat                --------------------------
	.section	.nv.compat,"",@"SHT_CUDA_COMPAT_INFO"
	.align	4
        /*0000*/ 	.byte	0x02, 0x09, 0x00, 0x00, 0x02, 0x02, 0x01, 0x00, 0x02, 0x05, 0x05, 0x00, 0x03, 0x07, 0x01, 0x01
        /*0010*/ 	.byte	0x02, 0x03, 0x00, 0x00, 0x02, 0x06, 0x01, 0x00, 0x04, 0x0b, 0x08, 0x00, 0x01, 0x00, 0x00, 0x00
        /*0020*/ 	.byte	0x00, 0x00, 0x00, 0x00


//--------------------- .nv.info._Z18monteCarloPiKernelPyP17curandStateXORWOW --------------------------
	.section	.nv.info._Z18monteCarloPiKernelPyP17curandStateXORWOW,"",@"SHT_CUDA_INFO"
	.sectionflags	@""
	.align	4


	//----- nvinfo : EIATTR_CUDA_API_VERSION
	.align		4
        /*0000*/ 	.byte	0x04, 0x37
        /*0002*/ 	.short	(.L_24 - .L_23)
.L_23:
        /*0004*/ 	.word	0x00000082


	//----- nvinfo : EIATTR_KPARAM_INFO
	.align		4
.L_24:
        /*0008*/ 	.byte	0x04, 0x17
        /*000a*/ 	.short	(.L_26 - .L_25)
.L_25:
        /*000c*/ 	.word	0x00000000
        /*0010*/ 	.short	0x0001
        /*0012*/ 	.short	0x0008
        /*0014*/ 	.byte	0x00, 0xf5, 0x21, 0x00


	//----- nvinfo : EIATTR_KPARAM_INFO
	.align		4
.L_26:
        /*0018*/ 	.byte	0x04, 0x17
        /*001a*/ 	.short	(.L_28 - .L_27)
.L_27:
        /*001c*/ 	.word	0x00000000
        /*0020*/ 	.short	0x0000
        /*0022*/ 	.short	0x0000
        /*0024*/ 	.byte	0x00, 0xf5, 0x21, 0x00


	//----- nvinfo : EIATTR_SPARSE_MMA_MASK
	.align		4
.L_28:
        /*0028*/ 	.byte	0x03, 0x50
        /*002a*/ 	.short	0x0000


	//----- nvinfo : EIATTR_MAXREG_COUNT
	.align		4
        /*002c*/ 	.byte	0x03, 0x1b
        /*002e*/ 	.short	0x00ff


	//----- nvinfo : EIATTR_MERCURY_ISA_VERSION
	.align		4
        /*0030*/ 	.byte	0x03, 0x5f
        /*0032*/ 	.short	0x0101


	//----- nvinfo : EIATTR_VRC_CTA_INIT_COUNT
	.align		4
        /*0034*/ 	.byte	0x02, 0x4a
	.zero		1
	.zero		1


	//----- nvinfo : EIATTR_EXIT_INSTR_OFFSETS
	.align		4
        /*0038*/ 	.byte	0x04, 0x1c
        /*003a*/ 	.short	(.L_30 - .L_29)


	//   ....[0]....
.L_29:
        /*003c*/ 	.word	0x00000b20


	//----- nvinfo : EIATTR_CRS_STACK_SIZE
	.align		4
.L_30:
        /*0040*/ 	.byte	0x04, 0x1e
        /*0042*/ 	.short	(.L_32 - .L_31)
.L_31:
        /*0044*/ 	.word	0x00000000


	//----- nvinfo : EIATTR_CBANK_PARAM_SIZE
	.align		4
.L_32:
        /*0048*/ 	.byte	0x03, 0x19
        /*004a*/ 	.short	0x0010


	//----- nvinfo : EIATTR_PARAM_CBANK
	.align		4
        /*004c*/ 	.byte	0x04, 0x0a
        /*004e*/ 	.short	(.L_34 - .L_33)
	.align		4
.L_33:
        /*0050*/ 	.word	index@(.nv.constant0._Z18monteCarloPiKernelPyP17curandStateXORWOW)
        /*0054*/ 	.short	0x0380
        /*0056*/ 	.short	0x0010


	//----- nvinfo : EIATTR_SW_WAR
	.align		4
.L_34:
        /*0058*/ 	.byte	0x04, 0x36
        /*005a*/ 	.short	(.L_36 - .L_35)
.L_35:
        /*005c*/ 	.word	0x00000008
.L_36:


//--------------------- .nv.info._Z16initRandomStatesP17curandStateXORWOWy --------------------------
	.section	.nv.info._Z16initRandomStatesP17curandStateXORWOWy,"",@"SHT_CUDA_INFO"
	.sectionflags	@""
	.align	4


	//----- nvinfo : EIATTR_CUDA_API_VERSION
	.align		4
        /*0000*/ 	.byte	0x04, 0x37
        /*0002*/ 	.short	(.L_38 - .L_37)
.L_37:
        /*0004*/ 	.word	0x00000082


	//----- nvinfo : EIATTR_KPARAM_INFO
	.align		4
.L_38:
        /*0008*/ 	.byte	0x04, 0x17
        /*000a*/ 	.short	(.L_40 - .L_39)
.L_39:
        /*000c*/ 	.word	0x00000000
        /*0010*/ 	.short	0x0001
        /*0012*/ 	.short	0x0008
        /*0014*/ 	.byte	0x00, 0xf0, 0x21, 0x00


	//----- nvinfo : EIATTR_KPARAM_INFO
	.align		4
.L_40:
        /*0018*/ 	.byte	0x04, 0x17
        /*001a*/ 	.short	(.L_42 - .L_41)
.L_41:
        /*001c*/ 	.word	0x00000000
        /*0020*/ 	.short	0x0000
        /*0022*/ 	.short	0x0000
        /*0024*/ 	.byte	0x00, 0xf5, 0x21, 0x00


	//----- nvinfo : EIATTR_SPARSE_MMA_MASK
	.align		4
.L_42:
        /*0028*/ 	.byte	0x03, 0x50
        /*002a*/ 	.short	0x0000


	//----- nvinfo : EIATTR_MAXREG_COUNT
	.align		4
        /*002c*/ 	.byte	0x03, 0x1b
        /*002e*/ 	.short	0x00ff


	//----- nvinfo : EIATTR_MERCURY_ISA_VERSION
	.align		4
        /*0030*/ 	.byte	0x03, 0x5f
        /*0032*/ 	.short	0x0101


	//----- nvinfo : EIATTR_VRC_CTA_INIT_COUNT
	.align		4
        /*0034*/ 	.byte	0x02, 0x4a
	.zero		1
	.zero		1


	//----- nvinfo : EIATTR_EXIT_INSTR_OFFSETS
	.align		4
        /*0038*/ 	.byte	0x04, 0x1c
        /*003a*/ 	.short	(.L_44 - .L_43)


	//   ....[0]....
.L_43:
        /*003c*/ 	.word	0x00000ed0


	//----- nvinfo : EIATTR_CRS_STACK_SIZE
	.align		4
.L_44:
        /*0040*/ 	.byte	0x04, 0x1e
        /*0042*/ 	.short	(.L_46 - .L_45)
.L_45:
        /*0044*/ 	.word	0x00000000


	//----- nvinfo : EIATTR_CBANK_PARAM_SIZE
	.align		4
.L_46:
        /*0048*/ 	.byte	0x03, 0x19
        /*004a*/ 	.short	0x0010


	//----- nvinfo : EIATTR_PARAM_CBANK
	.align		4
        /*004c*/ 	.byte	0x04, 0x0a
        /*004e*/ 	.short	(.L_48 - .L_47)
	.align		4
.L_47:
        /*0050*/ 	.word	index@(.nv.constant0._Z16initRandomStatesP17curandStateXORWOWy)
        /*0054*/ 	.short	0x0380
        /*0056*/ 	.short	0x0010


	//----- nvinfo : EIATTR_SW_WAR
	.align		4
.L_48:
        /*0058*/ 	.byte	0x04, 0x36
        /*005a*/ 	.short	(.L_50 - .L_49)
.L_49:
        /*005c*/ 	.word	0x00000008
.L_50:


//--------------------- .nv.callgraph             --------------------------
	.section	.nv.callgraph,"",@"SHT_CUDA_CALLGRAPH"
	.align	4
	.sectionentsize	8
	.align		4
        /*0000*/ 	.word	0x00000000
	.align		4
        /*0004*/ 	.word	0xffffffff
	.align		4
        /*0008*/ 	.word	0x00000000
	.align		4
        /*000c*/ 	.word	0xfffffffe
	.align		4
        /*0010*/ 	.word	0x00000000
	.align		4
        /*0014*/ 	.word	0xfffffffd
	.align		4
        /*0018*/ 	.word	0x00000000
	.align		4
        /*001c*/ 	.word	0xfffffffc


//--------------------- .nv.constant4             --------------------------
	.section	.nv.constant4,"a",@progbits
	.align	8
	.align		8
.nv.constant4:
        /*0000*/ 	.dword	precalc_xorwow_matrix
	.align		8
        /*0008*/ 	.dword	precalc_xorwow_offset_matrix
	.align		8
        /*0010*/ 	.dword	mrg32k3aM1
	.align		8
        /*0018*/ 	.dword	mrg32k3aM2
	.align		8
        /*0020*/ 	.dword	mrg32k3aM1SubSeq
	.align		8
        /*0028*/ 	.dword	mrg32k3aM2SubSeq
	.align		8
        /*0030*/ 	.dword	mrg32k3aM1Seq
	.align		8
        /*0038*/ 	.dword	mrg32k3aM2Seq


//--------------------- .nv.constant3             --------------------------
	.section	.nv.constant3,"a",@progbits
	.align	8
.nv.constant3:
	.type		__cr_lgamma_table,@object
	.size		__cr_lgamma_table,(.L_8 - __cr_lgamma_table)
__cr_lgamma_table:
        /*0000*/ 	.byte	0x00, 0x00, 0x00, 0x00, 0x00, 0x00, 0x00, 0x00, 0x00, 0x00, 0x00, 0x00, 0x00, 0x00, 0x00, 0x00
        /*0010*/ 	.byte	0xef, 0x39, 0xfa, 0xfe, 0x42, 0x2e, 0xe6, 0x3f, 0x02, 0x20, 0x2a, 0xfa, 0x0b, 0xab, 0xfc, 0x3f
        /*0020*/ 	.byte	0xf9, 0x2c, 0x92, 0x7c, 0xa7, 0x6c, 0x09, 0x40, 0xc9, 0x79, 0x44, 0x3c, 0x64, 0x26, 0x13, 0x40
        /*0030*/ 	.byte	0xca, 0x01, 0xcf, 0x3a, 0x27, 0x51, 0x1a, 0x40, 0x30, 0xcc, 0x2d, 0xf3, 0xe1, 0x0c, 0x21, 0x40
        /*0040*/ 	.byte	0x0d, 0xb7, 0xfc, 0x82, 0x8e, 0x35, 0x25, 0x40
.L_8:


//--------------------- .text._Z18monteCarloPiKernelPyP17curandStateXORWOW --------------------------
	.section	.text._Z18monteCarloPiKernelPyP17curandStateXORWOW,"ax",@progbits
	.align	128
        .global         _Z18monteCarloPiKernelPyP17curandStateXORWOW
        .type           _Z18monteCarloPiKernelPyP17curandStateXORWOW,@function
        .size           _Z18monteCarloPiKernelPyP17curandStateXORWOW,(.L_x_13 - _Z18monteCarloPiKernelPyP17curandStateXORWOW)
        .other          _Z18monteCarloPiKernelPyP17curandStateXORWOW,@"STO_CUDA_ENTRY STV_DEFAULT"
_Z18monteCarloPiKernelPyP17curandStateXORWOW:
.text._Z18monteCarloPiKernelPyP17curandStateXORWOW:
[----:B------:R-:W-:Y:S01]  /*0000*/  LDC R1, c[0x0][0x37c] ;  /* 0x0000df00ff017b82 */ /* 0x000fe20000000800 */
[----:B------:R-:W0:Y:S07]  /*0010*/  S2R R3, SR_TID.X ;  /* 0x0000000000037919 */ /* 0x000e2e0000002100 */
[----:B------:R-:W1:Y:S01]  /*0020*/  LDC.64 R10, c[0x0][0x388] ;  /* 0x0000e200ff0a7b82 */ /* 0x000e620000000a00 */
[----:B------:R-:W0:Y:S01]  /*0030*/  LDCU UR4, c[0x0][0x360] ;  /* 0x00006c00ff0477ac */ /* 0x000e220008000800 */
[----:B------:R-:W0:Y:S01]  /*0040*/  S2R R0, SR_CTAID.X ;  /* 0x0000000000007919 */ /* 0x000e220000002500 */
[----:B------:R-:W2:Y:S01]  /*0050*/  LDCU.64 UR6, c[0x0][0x358] ;  /* 0x00006b00ff0677ac */ /* 0x000ea20008000a00 */
[----:B0-----:R-:W-:-:S04]  /*0060*/  IMAD R3, R0, UR4, R3 ;  /* 0x0000000400037c24 */ /* 0x001fc8000f8e0203 */
[----:B-1----:R-:W-:-:S05]  /*0070*/  IMAD.WIDE R10, R3, 0x30, R10 ;  /* 0x00000030030a7825 */ /* 0x002fca00078e020a */
[----:B--2---:R0:W5:Y:S04]  /*0080*/  LDG.E R15, desc[UR6][R10.64+0x20] ;  /* 0x000020060a0f7981 */ /* 0x004168000c1e1900 */
[----:B------:R0:W5:Y:S04]  /*0090*/  LDG.E.64 R8, desc[UR6][R10.64+0x28] ;  /* 0x000028060a087981 */ /* 0x000168000c1e1b00 */
[----:B------:R0:W5:Y:S04]  /*00a0*/  LDG.E.64 R12, desc[UR6][R10.64] ;  /* 0x000000060a0c7981 */ /* 0x000168000c1e1b00 */
[----:B------:R0:W5:Y:S04]  /*00b0*/  LDG.E.64 R6, desc[UR6][R10.64+0x8] ;  /* 0x000008060a067981 */ /* 0x000168000c1e1b00 */
[----:B------:R0:W5:Y:S04]  /*00c0*/  LDG.E.64 R4, desc[UR6][R10.64+0x10] ;  /* 0x000010060a047981 */ /* 0x000168000c1e1b00 */
[----:B------:R0:W5:Y:S01]  /*00d0*/  LDG.E.64 R2, desc[UR6][R10.64+0x18] ;  /* 0x000018060a027981 */ /* 0x000162000c1e1b00 */
[----:B------:R-:W1:Y:S01]  /*00e0*/  LDCU UR5, c[0x0][0x370] ;  /* 0x00006e00ff0577ac */ /* 0x000e620008000800 */
[----:B------:R-:W-:Y:S01]  /*00f0*/  MOV R0, 0x120 ;  /* 0x0000012000007802 */ /* 0x000fe20000000f00 */
[----:B01----:R-:W-:-:S12]  /*0100*/  UIMAD UR4, UR4, UR5, URZ ;  /* 0x00000005040472a4 */ /* 0x003fd8000f8e02ff */
[----:B-----5:R-:W-:Y:S05]  /*0110*/  CALL.REL.NOINC `($__internal_0_$__cuda_sm20_div_u64) ;  /* 0x0000000800847944 */ /* 0x020fea0003c00000 */
[----:B------:R-:W-:Y:S01]  /*0120*/  LOP3.LUT R22, R18, 0x3, RZ, 0xc0, !PT ;  /* 0x0000000312167812 */ /* 0x000fe200078ec0ff */
[----:B------:R-:W-:Y:S01]  /*0130*/  VIADD R16, R12, 0x161f14 ;  /* 0x00161f140c107836 */ /* 0x000fe20000000000 */
[----:B------:R-:W-:Y:S01]  /*0140*/  LOP3.LUT R14, R14, 0xff, RZ, 0xc0, !PT ;  /* 0x000000ff0e0e7812 */ /* 0x000fe200078ec0ff */
[----:B------:R-:W-:Y:S01]  /*0150*/  IMAD.MOV.U32 R20, RZ, RZ, RZ ;  /* 0x000000ffff147224 */ /* 0x000fe200078e00ff */
[----:B------:R-:W-:Y:S01]  /*0160*/  LOP3.LUT R18, R18, 0xfffffffc, RZ, 0xc0, !PT ;  /* 0xfffffffc12127812 */ /* 0x000fe200078ec0ff */
[----:B------:R-:W-:Y:S02]  /*0170*/  IMAD.MOV.U32 R0, RZ, RZ, RZ ;  /* 0x000000ffff007224 */ /* 0x000fe400078e00ff */
[----:B------:R-:W-:-:S07]  /*0180*/  IMAD.MOV.U32 R17, RZ, RZ, RZ ;  /* 0x000000ffff117224 */ /* 0x000fce00078e00ff */
.L_x_0:
[----:B------:R-:W-:Y:S01]  /*0190*/  SHF.R.U32.HI R12, RZ, 0x2, R13 ;  /* 0x00000002ff0c7819 */ /* 0x000fe2000001160d */
[----:B------:R-:W-:Y:S01]  /*01a0*/  IMAD.SHL.U32 R24, R5, 0x10, RZ ;  /* 0x0000001005187824 */ /* 0x000fe200078e00ff */
[----:B------:R-:W-:Y:S02]  /*01b0*/  SHF.R.U32.HI R19, RZ, 0x2, R6 ;  /* 0x00000002ff137819 */ /* 0x000fe40000011606 */
[----:B------:R-:W-:Y:S02]  /*01c0*/  LOP3.LUT R12, R12, R13, RZ, 0x3c, !PT ;  /* 0x0000000d0c0c7212 */ /* 0x000fe400078e3cff */
[----:B------:R-:W-:-:S03]  /*01d0*/  LOP3.LUT R19, R19, R6, RZ, 0x3c, !PT ;  /* 0x0000000613137212 */ /* 0x000fc600078e3cff */
[----:B------:R-:W-:-:S05]  /*01e0*/  IMAD.SHL.U32 R13, R12, 0x2, RZ ;  /* 0x000000020c0d7824 */ /* 0x000fca00078e00ff */
[----:B------:R-:W-:Y:S02]  /*01f0*/  LOP3.LUT R13, R5, R24, R13, 0x96, !PT ;  /* 0x00000018050d7212 */ /* 0x000fe400078e960d */
[----:B------:R-:W-:Y:S02]  /*0200*/  SHF.R.U32.HI R24, RZ, 0x2, R7 ;  /* 0x00000002ff187819 */ /* 0x000fe40000011607 */
[----:B------:R-:W-:Y:S01]  /*0210*/  LOP3.LUT R21, R13, R12, RZ, 0x3c, !PT ;  /* 0x0000000c0d157212 */ /* 0x000fe200078e3cff */
[----:B------:R-:W-:Y:S01]  /*0220*/  IMAD.SHL.U32 R12, R19, 0x2, RZ ;  /* 0x00000002130c7824 */ /* 0x000fe200078e00ff */
[----:B------:R-:W-:Y:S02]  /*0230*/  LOP3.LUT R24, R24, R7, RZ, 0x3c, !PT ;  /* 0x0000000718187212 */ /* 0x000fe400078e3cff */
[----:B------:R-:W-:Y:S01]  /*0240*/  SHF.R.U32.HI R13, RZ, 0x2, R4 ;  /* 0x00000002ff0d7819 */ /* 0x000fe20000011604 */
[----:B------:R-:W-:-:S03]  /*0250*/  IMAD.SHL.U32 R6, R21, 0x10, RZ ;  /* 0x0000001015067824 */ /* 0x000fc600078e00ff */
[----:B------:R-:W-:Y:S02]  /*0260*/  LOP3.LUT R13, R13, R4, RZ, 0x3c, !PT ;  /* 0x000000040d0d7212 */ /* 0x000fe400078e3cff */
[----:B------:R-:W-:Y:S01]  /*0270*/  LOP3.LUT R6, R19, R12, R6, 0x96, !PT ;  /* 0x0000000c13067212 */ /* 0x000fe200078e9606 */
[----:B------:R-:W-:-:S03]  /*0280*/  IMAD.SHL.U32 R12, R24, 0x2, RZ ;  /* 0x00000002180c7824 */ /* 0x000fc600078e00ff */
[----:B------:R-:W-:-:S05]  /*0290*/  LOP3.LUT R7, R6, R21, RZ, 0x3c, !PT ;  /* 0x0000001506077212 */ /* 0x000fca00078e3cff */
[----:B------:R-:W-:-:S05]  /*02a0*/  IMAD.SHL.U32 R6, R7, 0x10, RZ ;  /* 0x0000001007067824 */ /* 0x000fca00078e00ff */
[----:B------:R-:W-:Y:S01]  /*02b0*/  LOP3.LUT R19, R7, R6, R12, 0x96, !PT ;  /* 0x0000000607137212 */ /* 0x000fe200078e960c */
[----:B------:R-:W-:Y:S01]  /*02c0*/  IMAD.SHL.U32 R6, R13, 0x2, RZ ;  /* 0x000000020d067824 */ /* 0x000fe200078e00ff */
[----:B------:R-:W-:Y:S02]  /*02d0*/  SHF.R.U32.HI R12, RZ, 0x2, R5 ;  /* 0x00000002ff0c7819 */ /* 0x000fe40000011605 */
[----:B------:R-:W-:Y:S02]  /*02e0*/  LOP3.LUT R19, R19, R24, RZ, 0x3c, !PT ;  /* 0x0000001813137212 */ /* 0x000fe400078e3cff */
[----:B------:R-:W-:-:S03]  /*02f0*/  LOP3.LUT R12, R12, R5, RZ, 0x3c, !PT ;  /* 0x000000050c0c7212 */ /* 0x000fc600078e3cff */
[----:B------:R-:W-:Y:S02]  /*0300*/  IMAD.SHL.U32 R4, R19, 0x10, RZ ;  /* 0x0000001013047824 */ /* 0x000fe400078e00ff */
[----:B------:R-:W-:-:S03]  /*0310*/  IMAD.SHL.U32 R5, R12, 0x2, RZ ;  /* 0x000000020c057824 */ /* 0x000fc600078e00ff */
[----:B------:R-:W-:Y:S02]  /*0320*/  LOP3.LUT R4, R13, R6, R4, 0x96, !PT ;  /* 0x000000060d047212 */ /* 0x000fe400078e9604 */
[--C-:B------:R-:W-:Y:S02]  /*0330*/  SHF.R.U32.HI R6, RZ, 0x2, R21.reuse ;  /* 0x00000002ff067819 */ /* 0x100fe40000011615 */
[----:B------:R-:W-:Y:S02]  /*0340*/  LOP3.LUT R13, R4, R19, RZ, 0x3c, !PT ;  /* 0x00000013040d7212 */ /* 0x000fe400078e3cff */
[----:B------:R-:W-:Y:S02]  /*0350*/  LOP3.LUT R23, R6, R21, RZ, 0x3c, !PT ;  /* 0x0000001506177212 */ /* 0x000fe400078e3cff */
[----:B------:R-:W-:Y:S01]  /*0360*/  IADD3 R21, PT, PT, R16, -0x10974f, R21 ;  /* 0xffef68b110157810 */ /* 0x000fe20007ffe015 */
[----:B------:R-:W-:Y:S02]  /*0370*/  IMAD.SHL.U32 R4, R13, 0x10, RZ ;  /* 0x000000100d047824 */ /* 0x000fe400078e00ff */
[----:B------:R-:W-:Y:S01]  /*0380*/  IMAD.SHL.U32 R25, R23, 0x2, RZ ;  /* 0x0000000217197824 */ /* 0x000fe200078e00ff */
[----:B------:R-:W-:-:S02]  /*0390*/  I2FP.F32.U32 R21, R21 ;  /* 0x0000001500157245 */ /* 0x000fc40000201000 */
[----:B------:R-:W-:Y:S02]  /*03a0*/  LOP3.LUT R5, R13, R4, R5, 0x96, !PT ;  /* 0x000000040d057212 */ /* 0x000fe400078e9605 */
[--C-:B------:R-:W-:Y:S02]  /*03b0*/  IADD3 R4, PT, PT, R16, -0xb0f8a, R7.reuse ;  /* 0xfff4f07610047810 */ /* 0x100fe40007ffe007 */
[----:B------:R-:W-:Y:S01]  /*03c0*/  LOP3.LUT R6, R5, R12, RZ, 0x3c, !PT ;  /* 0x0000000c05067212 */ /* 0x000fe200078e3cff */
[----:B------:R-:W-:Y:S01]  /*03d0*/  IMAD.MOV.U32 R12, RZ, RZ, 0x2f800000 ;  /* 0x2f800000ff0c7424 */ /* 0x000fe200078e00ff */
[----:B------:R-:W-:Y:S02]  /*03e0*/  I2FP.F32.U32 R5, R4 ;  /* 0x0000000400057245 */ /* 0x000fe40000201000 */
[----:B------:R-:W-:Y:S01]  /*03f0*/  SHF.R.U32.HI R4, RZ, 0x2, R7 ;  /* 0x00000002ff047819 */ /* 0x000fe20000011607 */
[----:B------:R-:W-:Y:S02]  /*0400*/  IMAD.SHL.U32 R24, R6, 0x10, RZ ;  /* 0x0000001006187824 */ /* 0x000fe400078e00ff */
[-C--:B------:R-:W-:Y:S01]  /*0410*/  FFMA R21, R21, R12.reuse, 1.1641532182693481445e-10 ;  /* 0x2f00000015157423 */ /* 0x080fe2000000000c */
[----:B------:R-:W-:Y:S01]  /*0420*/  FFMA R5, R5, R12, 1.1641532182693481445e-10 ;  /* 0x2f00000005057423 */ /* 0x000fe2000000000c */
[----:B------:R-:W-:-:S02]  /*0430*/  LOP3.LUT R4, R4, R7, RZ, 0x3c, !PT ;  /* 0x0000000704047212 */ /* 0x000fc400078e3cff */
[----:B------:R-:W-:Y:S01]  /*0440*/  LOP3.LUT R25, R23, R25, R24, 0x96, !PT ;  /* 0x0000001917197212 */ /* 0x000fe200078e9618 */
[----:B------:R-:W-:Y:S02]  /*0450*/  FMUL R24, R5, R5 ;  /* 0x0000000505187220 */ /* 0x000fe40000400000 */
[----:B------:R-:W-:Y:S01]  /*0460*/  IMAD.SHL.U32 R23, R4, 0x2, RZ ;  /* 0x0000000204177824 */ /* 0x000fe200078e00ff */
[----:B------:R-:W-:Y:S01]  /*0470*/  LOP3.LUT R7, R25, R6, RZ, 0x3c, !PT ;  /* 0x0000000619077212 */ /* 0x000fe200078e3cff */
[----:B------:R-:W-:Y:S01]  /*0480*/  FFMA R5, R21, R21, R24 ;  /* 0x0000001515057223 */ /* 0x000fe20000000018 */
[--C-:B------:R-:W-:Y:S01]  /*0490*/  SHF.R.U32.HI R24, RZ, 0x2, R19.reuse ;  /* 0x00000002ff187819 */ /* 0x100fe20000011613 */
[----:B------:R-:W-:Y:S01]  /*04a0*/  IMAD.IADD R25, R13, 0x1, R16 ;  /* 0x000000010d197824 */ /* 0x000fe200078e0210 */
[----:B------:R-:W-:Y:S01]  /*04b0*/  IADD3 R21, PT, PT, R16, -0x587c5, R19 ;  /* 0xfffa783b10157810 */ /* 0x000fe20007ffe013 */
[----:B------:R-:W-:Y:S01]  /*04c0*/  IMAD.SHL.U32 R26, R7, 0x10, RZ ;  /* 0x00000010071a7824 */ /* 0x000fe200078e00ff */
[----:B------:R-:W-:-:S02]  /*04d0*/  LOP3.LUT R19, R24, R19, RZ, 0x3c, !PT ;  /* 0x0000001318137212 */ /* 0x000fc400078e3cff */
[----:B------:R-:W-:Y:S02]  /*04e0*/  I2FP.F32.U32 R25, R25 ;  /* 0x0000001900197245 */ /* 0x000fe40000201000 */
[----:B------:R-:W-:Y:S02]  /*04f0*/  LOP3.LUT R23, R7, R26, R23, 0x96, !PT ;  /* 0x0000001a07177212 */ /* 0x000fe400078e9617 */
[----:B------:R-:W-:Y:S01]  /*0500*/  I2FP.F32.U32 R21, R21 ;  /* 0x0000001500157245 */ /* 0x000fe20000201000 */
[----:B------:R-:W-:Y:S01]  /*0510*/  FFMA R25, R25, R12, 1.1641532182693481445e-10 ;  /* 0x2f00000019197423 */ /* 0x000fe2000000000c */
[----:B------:R-:W-:Y:S01]  /*0520*/  LOP3.LUT R4, R23, R4, RZ, 0x3c, !PT ;  /* 0x0000000417047212 */ /* 0x000fe200078e3cff */
[----:B------:R-:W-:Y:S01]  /*0530*/  IMAD.SHL.U32 R23, R19, 0x2, RZ ;  /* 0x0000000213177824 */ /* 0x000fe200078e00ff */
[----:B------:R-:W-:Y:S01]  /*0540*/  FSETP.GTU.AND P0, PT, R5, 1, PT ;  /* 0x3f8000000500780b */ /* 0x000fe20003f0c000 */
[----:B------:R-:W-:Y:S02]  /*0550*/  FFMA R21, R21, R12, 1.1641532182693481445e-10 ;  /* 0x2f00000015157423 */ /* 0x000fe4000000000c */
[----:B------:R-:W-:-:S05]  /*0560*/  IMAD.SHL.U32 R24, R4, 0x10, RZ ;  /* 0x0000001004187824 */ /* 0x000fca00078e00ff */
[----:B------:R-:W-:Y:S01]  /*0570*/  LOP3.LUT R23, R19, R23, R24, 0x96, !PT ;  /* 0x0000001713177212 */ /* 0x000fe200078e9618 */
[----:B------:R-:W-:-:S03]  /*0580*/  FMUL R24, R25, R25 ;  /* 0x0000001919187220 */ /* 0x000fc60000400000 */
[----:B------:R-:W-:Y:S01]  /*0590*/  LOP3.LUT R5, R23, R4, RZ, 0x3c, !PT ;  /* 0x0000000417057212 */ /* 0x000fe200078e3cff */
[----:B------:R-:W-:Y:S01]  /*05a0*/  FFMA R19, R21, R21, R24 ;  /* 0x0000001515137223 */ /* 0x000fe20000000018 */
[C---:B------:R-:W-:Y:S02]  /*05b0*/  IADD3 R23, PT, PT, R16.reuse, 0xb0f8a, R7 ;  /* 0x000b0f8a10177810 */ /* 0x040fe40007ffe007 */
[C---:B------:R-:W-:Y:S02]  /*05c0*/  IADD3 R25, PT, PT, R16.reuse, 0x161f14, R5 ;  /* 0x00161f1410197810 */ /* 0x040fe40007ffe005 */
[C---:B------:R-:W-:Y:S02]  /*05d0*/  IADD3 R21, PT, PT, R16.reuse, 0x587c5, R6 ;  /* 0x000587c510157810 */ /* 0x040fe40007ffe006 */
[----:B------:R-:W-:Y:S02]  /*05e0*/  I2FP.F32.U32 R23, R23 ;  /* 0x0000001700177245 */ /* 0x000fe40000201000 */
[C---:B------:R-:W-:Y:S01]  /*05f0*/  IADD3 R24, PT, PT, R16.reuse, 0x10974f, R4 ;  /* 0x0010974f10187810 */ /* 0x040fe20007ffe004 */
[----:B------:R-:W-:Y:S01]  /*0600*/  VIADD R16, R16, 0x2c3e28 ;  /* 0x002c3e2810107836 */ /* 0x000fe20000000000 */
[----:B------:R-:W-:Y:S01]  /*0610*/  I2FP.F32.U32 R27, R25 ;  /* 0x00000019001b7245 */ /* 0x000fe20000201000 */
[----:B------:R-:W-:Y:S01]  /*0620*/  FFMA R23, R23, R12, 1.1641532182693481445e-10 ;  /* 0x2f00000017177423 */ /* 0x000fe2000000000c */
[----:B------:R-:W-:-:S02]  /*0630*/  I2FP.F32.U32 R21, R21 ;  /* 0x0000001500157245 */ /* 0x000fc40000201000 */
[----:B------:R-:W-:Y:S01]  /*0640*/  I2FP.F32.U32 R25, R24 ;  /* 0x0000001800197245 */ /* 0x000fe20000201000 */
[-C--:B------:R-:W-:Y:S01]  /*0650*/  FFMA R27, R27, R12.reuse, 1.1641532182693481445e-10 ;  /* 0x2f0000001b1b7423 */ /* 0x080fe2000000000c */
[----:B------:R-:W-:Y:S01]  /*0660*/  FSETP.GTU.AND P1, PT, R19, 1, PT ;  /* 0x3f8000001300780b */ /* 0x000fe20003f2c000 */
[-C--:B------:R-:W-:Y:S01]  /*0670*/  FFMA R21, R21, R12.reuse, 1.1641532182693481445e-10 ;  /* 0x2f00000015157423 */ /* 0x080fe2000000000c */
[----:B------:R-:W-:Y:S01]  /*0680*/  SEL R19, RZ, 0x1, P0 ;  /* 0x00000001ff137807 */ /* 0x000fe20000000000 */
[----:B------:R-:W-:Y:S01]  /*0690*/  FMUL R24, R23, R23 ;  /* 0x0000001717187220 */ /* 0x000fe20000400000 */
[----:B------:R-:W-:Y:S01]  /*06a0*/  IADD3 R18, P0, PT, R18, -0x4, RZ ;  /* 0xfffffffc12127810 */ /* 0x000fe20007f1e0ff */
[----:B------:R-:W-:Y:S01]  /*06b0*/  FFMA R25, R25, R12, 1.1641532182693481445e-10 ;  /* 0x2f00000019197423 */ /* 0x000fe2000000000c */
[----:B------:R-:W-:Y:S01]  /*06c0*/  FMUL R26, R27, R27 ;  /* 0x0000001b1b1a7220 */ /* 0x000fe20000400000 */
[----:B------:R-:W-:Y:S01]  /*06d0*/  FFMA R24, R21, R21, R24 ;  /* 0x0000001515187223 */ /* 0x000fe20000000018 */
[----:B------:R-:W-:-:S02]  /*06e0*/  IADD3.X R14, PT, PT, R14, -0x1, RZ, P0, !PT ;  /* 0xffffffff0e0e7810 */ /* 0x000fc400007fe4ff */
[----:B------:R-:W-:Y:S01]  /*06f0*/  ISETP.NE.U32.AND P0, PT, R18, RZ, PT ;  /* 0x000000ff1200720c */ /* 0x000fe20003f05070 */
[----:B------:R-:W-:Y:S01]  /*0700*/  FFMA R26, R25, R25, R26 ;  /* 0x00000019191a7223 */ /* 0x000fe2000000001a */
[----:B------:R-:W-:Y:S02]  /*0710*/  SEL R21, RZ, 0x1, P1 ;  /* 0x00000001ff157807 */ /* 0x000fe40000800000 */
[----:B------:R-:W-:Y:S02]  /*0720*/  ISETP.NE.AND.EX P0, PT, R14, RZ, PT, P0 ;  /* 0x000000ff0e00720c */ /* 0x000fe40003f05300 */
[----:B------:R-:W-:Y:S02]  /*0730*/  FSETP.GTU.AND P3, PT, R24, 1, PT ;  /* 0x3f8000001800780b */ /* 0x000fe40003f6c000 */
[----:B------:R-:W-:Y:S02]  /*0740*/  FSETP.GTU.AND P4, PT, R26, 1, PT ;  /* 0x3f8000001a00780b */ /* 0x000fe40003f8c000 */
[----:B------:R-:W-:-:S02]  /*0750*/  IADD3 R21, P1, P2, R21, R0, R19 ;  /* 0x0000000015157210 */ /* 0x000fc40007a3e013 */
[----:B------:R-:W-:Y:S02]  /*0760*/  SEL R19, RZ, 0x1, P3 ;  /* 0x00000001ff137807 */ /* 0x000fe40001800000 */
[----:B------:R-:W-:Y:S02]  /*0770*/  SEL R0, RZ, 0x1, P4 ;  /* 0x00000001ff007807 */ /* 0x000fe40002000000 */
[----:B------:R-:W-:Y:S02]  /*0780*/  IADD3.X R17, PT, PT, RZ, R17, RZ, P1, P2 ;  /* 0x00000011ff117210 */ /* 0x000fe40000fe44ff */
[----:B------:R-:W-:-:S04]  /*0790*/  IADD3 R0, P3, P4, R0, R21, R19 ;  /* 0x0000001500007210 */ /* 0x000fc80007c7e013 */
[----:B------:R-:W-:Y:S01]  /*07a0*/  IADD3.X R17, PT, PT, RZ, R17, RZ, P3, P4 ;  /* 0x00000011ff117210 */ /* 0x000fe20001fe84ff */
[----:B------:R-:W-:Y:S08]  /*07b0*/  @P0 BRA `(.L_x_0) ;  /* 0xfffffff800740947 */ /* 0x000ff0000383ffff */
[----:B------:R-:W-:Y:S01]  /*07c0*/  ISETP.NE.U32.AND P0, PT, R22, RZ, PT ;  /* 0x000000ff1600720c */ /* 0x000fe20003f05070 */
[----:B------:R-:W-:-:S03]  /*07d0*/  VIADD R18, R16, 0xffe9e0ec ;  /* 0xffe9e0ec10127836 */ /* 0x000fc60000000000 */
[----:B------:R-:W-:-:S13]  /*07e0*/  ISETP.NE.AND.EX P0, PT, R20, RZ, PT, P0 ;  /* 0x000000ff1400720c */ /* 0x000fda0003f05300 */
[----:B------:R-:W-:Y:S05]  /*07f0*/  @!P0 BRA `(.L_x_1) ;  /* 0x0000000000a08947 */ /* 0x000fea0003800000 */
[----:B------:R-:W-:-:S07]  /*0800*/  VIADD R19, R16, 0xffef68b1 ;  /* 0xffef68b110137836 */ /* 0x000fce0000000000 */
.L_x_2:
[----:B------:R-:W-:Y:S02]  /*0810*/  SHF.R.U32.HI R14, RZ, 0x2, R13 ;  /* 0x00000002ff0e7819 */ /* 0x000fe4000001160d */
[----:B------:R-:W-:Y:S02]  /*0820*/  SHF.R.U32.HI R21, RZ, 0x2, R6 ;  /* 0x00000002ff157819 */ /* 0x000fe40000011606 */
[----:B------:R-:W-:Y:S01]  /*0830*/  LOP3.LUT R13, R14, R13, RZ, 0x3c, !PT ;  /* 0x0000000d0e0d7212 */ /* 0x000fe200078e3cff */
[----:B------:R-:W-:Y:S01]  /*0840*/  IMAD.SHL.U32 R14, R5, 0x10, RZ ;  /* 0x00000010050e7824 */ /* 0x000fe200078e00ff */
[----:B------:R-:W-:Y:S02]  /*0850*/  LOP3.LUT R21, R21, R6, RZ, 0x3c, !PT ;  /* 0x0000000615157212 */ /* 0x000fe400078e3cff */
[----:B------:R-:W-:Y:S01]  /*0860*/  IADD3 R22, P0, PT, R22, -0x1, RZ ;  /* 0xffffffff16167810 */ /* 0x000fe20007f1e0ff */
[----:B------:R-:W-:-:S03]  /*0870*/  IMAD.SHL.U32 R16, R13, 0x2, RZ ;  /* 0x000000020d107824 */ /* 0x000fc600078e00ff */
[----:B------:R-:W-:Y:S02]  /*0880*/  IADD3.X R20, PT, PT, R20, -0x1, RZ, P0, !PT ;  /* 0xffffffff14147810 */ /* 0x000fe400007fe4ff */
[----:B------:R-:W-:Y:S01]  /*0890*/  LOP3.LUT R16, R5, R14, R16, 0x96, !PT ;  /* 0x0000000e05107212 */ /* 0x000fe200078e9610 */
[----:B------:R-:W-:Y:S01]  /*08a0*/  IMAD.MOV.U32 R14, RZ, RZ, R4 ;  /* 0x000000ffff0e7224 */ /* 0x000fe200078e0004 */
[----:B------:R-:W-:Y:S02]  /*08b0*/  ISETP.NE.U32.AND P0, PT, R22, RZ, PT ;  /* 0x000000ff1600720c */ /* 0x000fe40003f05070 */
[----:B------:R-:W-:Y:S01]  /*08c0*/  LOP3.LUT R4, R16, R13, RZ, 0x3c, !PT ;  /* 0x0000000d10047212 */ /* 0x000fe200078e3cff */
[----:B------:R-:W-:Y:S01]  /*08d0*/  IMAD.SHL.U32 R13, R21, 0x2, RZ ;  /* 0x00000002150d7824 */ /* 0x000fe200078e00ff */
[----:B------:R-:W-:-:S03]  /*08e0*/  ISETP.NE.AND.EX P0, PT, R20, RZ, PT, P0 ;  /* 0x000000ff1400720c */ /* 0x000fc60003f05300 */
[----:B------:R-:W-:-:S05]  /*08f0*/  IMAD.SHL.U32 R6, R4, 0x10, RZ ;  /* 0x0000001004067824 */ /* 0x000fca00078e00ff */
[----:B------:R-:W-:Y:S01]  /*0900*/  LOP3.LUT R13, R21, R13, R6, 0x96, !PT ;  /* 0x0000000d150d7212 */ /* 0x000fe200078e9606 */
[----:B------:R-:W-:-:S03]  /*0910*/  IMAD.IADD R6, R4, 0x1, R19 ;  /* 0x0000000104067824 */ /* 0x000fc600078e0213 */
[----:B------:R-:W-:-:S04]  /*0920*/  LOP3.LUT R16, R13, R4, RZ, 0x3c, !PT ;  /* 0x000000040d107212 */ /* 0x000fc800078e3cff */
[C---:B------:R-:W-:Y:S01]  /*0930*/  IADD3 R13, PT, PT, R19.reuse, 0x587c5, R16 ;  /* 0x000587c5130d7810 */ /* 0x040fe20007ffe010 */
[----:B------:R-:W-:-:S03]  /*0940*/  VIADD R19, R19, 0xb0f8a ;  /* 0x000b0f8a13137836 */ /* 0x000fc60000000000 */
[----:B------:R-:W-:Y:S02]  /*0950*/  I2FP.F32.U32 R21, R13 ;  /* 0x0000000d00157245 */ /* 0x000fe40000201000 */
[----:B------:R-:W-:-:S03]  /*0960*/  I2FP.F32.U32 R13, R6 ;  /* 0x00000006000d7245 */ /* 0x000fc60000201000 */
[-C--:B------:R-:W-:Y:S02]  /*0970*/  FFMA R21, R21, R12.reuse, 1.1641532182693481445e-10 ;  /* 0x2f00000015157423 */ /* 0x080fe4000000000c */
[----:B------:R-:W-:Y:S02]  /*0980*/  FFMA R13, R13, R12, 1.1641532182693481445e-10 ;  /* 0x2f0000000d0d7423 */ /* 0x000fe4000000000c */
[----:B------:R-:W-:Y:S01]  /*0990*/  FMUL R6, R21, R21 ;  /* 0x0000001515067220 */ /* 0x000fe20000400000 */
[----:B------:R-:W-:Y:S02]  /*09a0*/  IMAD.MOV.U32 R21, RZ, RZ, R7 ;  /* 0x000000ffff157224 */ /* 0x000fe400078e0007 */
[----:B------:R-:W-:Y:S02]  /*09b0*/  IMAD.MOV.U32 R7, RZ, RZ, R5 ;  /* 0x000000ffff077224 */ /* 0x000fe400078e0005 */
[----:B------:R-:W-:Y:S01]  /*09c0*/  FFMA R6, R13, R13, R6 ;  /* 0x0000000d0d067223 */ /* 0x000fe20000000006 */
[----:B------:R-:W-:-:S04]  /*09d0*/  IMAD.MOV.U32 R5, RZ, RZ, R16 ;  /* 0x000000ffff057224 */ /* 0x000fc800078e0010 */
[----:B------:R-:W-:Y:S01]  /*09e0*/  FSETP.GTU.AND P1, PT, R6, 1, PT ;  /* 0x3f8000000600780b */ /* 0x000fe20003f2c000 */
[----:B------:R-:W-:-:S03]  /*09f0*/  IMAD.MOV.U32 R6, RZ, RZ, R14 ;  /* 0x000000ffff067224 */ /* 0x000fc600078e000e */
[----:B------:R-:W-:-:S04]  /*0a00*/  SEL R13, RZ, 0x1, P1 ;  /* 0x00000001ff0d7807 */ /* 0x000fc80000800000 */
[----:B------:R-:W-:Y:S01]  /*0a10*/  IADD3 R0, P1, PT, R0, R13, RZ ;  /* 0x0000000d00007210 */ /* 0x000fe20007f3e0ff */
[----:B------:R-:W-:-:S04]  /*0a20*/  IMAD.MOV.U32 R13, RZ, RZ, R21 ;  /* 0x000000ffff0d7224 */ /* 0x000fc800078e0015 */
[----:B------:R-:W-:Y:S01]  /*0a30*/  IMAD.X R17, RZ, RZ, R17, P1 ;  /* 0x000000ffff117224 */ /* 0x000fe200008e0611 */
[----:B------:R-:W-:Y:S07]  /*0a40*/  @P0 BRA `(.L_x_2) ;  /* 0xfffffffc00700947 */ /* 0x000fee000383ffff */
[----:B------:R-:W-:Y:S02]  /*0a50*/  VIADD R18, R19, 0xfffa783b ;  /* 0xfffa783b13127836 */ /* 0x000fe40000000000 */
[----:B------:R-:W-:Y:S02]  /*0a60*/  IMAD.MOV.U32 R13, RZ, RZ, R21 ;  /* 0x000000ffff0d7224 */ /* 0x000fe400078e0015 */
[----:B------:R-:W-:-:S07]  /*0a70*/  IMAD.MOV.U32 R6, RZ, RZ, R14 ;  /* 0x000000ffff067224 */ /* 0x000fce00078e000e */
.L_x_1:
[----:B------:R-:W0:Y:S01]  /*0a80*/  LDC.64 R20, c[0x0][0x380] ;  /* 0x0000e000ff147b82 */ /* 0x000e220000000a00 */
[----:B------:R-:W-:Y:S01]  /*0a90*/  IMAD.MOV.U32 R19, RZ, RZ, R13 ;  /* 0x000000ffff137224 */ /* 0x000fe200078e000d */
[----:B------:R-:W-:Y:S01]  /*0aa0*/  STG.E.64 desc[UR6][R10.64+0x8], R6 ;  /* 0x000008060a007986 */ /* 0x000fe2000c101b06 */
[----:B------:R-:W-:-:S03]  /*0ab0*/  IMAD.MOV.U32 R16, RZ, RZ, R0 ;  /* 0x000000ffff107224 */ /* 0x000fc600078e0000 */
[----:B------:R-:W-:Y:S04]  /*0ac0*/  STG.E.64 desc[UR6][R10.64+0x10], R4 ;  /* 0x000010040a007986 */ /* 0x000fe8000c101b06 */
[----:B------:R-:W-:Y:S04]  /*0ad0*/  STG.E.64 desc[UR6][R10.64+0x18], R2 ;  /* 0x000018020a007986 */ /* 0x000fe8000c101b06 */
[----:B------:R-:W-:Y:S04]  /*0ae0*/  STG.E.64 desc[UR6][R10.64+0x28], R8 ;  /* 0x000028080a007986 */ /* 0x000fe8000c101b06 */
[----:B------:R-:W-:Y:S04]  /*0af0*/  STG.E desc[UR6][R10.64+0x20], R15 ;  /* 0x0000200f0a007986 */ /* 0x000fe8000c101906 */
[----:B------:R-:W-:Y:S04]  /*0b00*/  STG.E.64 desc[UR6][R10.64], R18 ;  /* 0x000000120a007986 */ /* 0x000fe8000c101b06 */
[----:B0-----:R-:W-:Y:S01]  /*0b10*/  REDG.E.ADD.64.STRONG.GPU desc[UR6][R20.64], R16 ;  /* 0x000000101400798e */ /* 0x001fe2000c12e506 */
[----:B------:R-:W-:Y:S05]  /*0b20*/  EXIT ;  /* 0x000000000000794d */ /* 0x000fea0003800000 */
        .weak           $__internal_0_$__cuda_sm20_div_u64
        .type           $__internal_0_$__cuda_sm20_div_u64,@function
        .size           $__internal_0_$__cuda_sm20_div_u64,(.L_x_13 - $__internal_0_$__cuda_sm20_div_u64)
$__internal_0_$__cuda_sm20_div_u64:
[----:B------:R-:W-:Y:S02]  /*0b30*/  UMOV UR5, URZ ;  /* 0x000000ff00057c82 */ /* 0x000fe40008000000 */
[----:B------:R-:W0:Y:S08]  /*0b40*/  I2F.U64.RP R14, UR4 ;  /* 0x00000004000e7d12 */ /* 0x000e300008309000 */
[----:B0-----:R-:W0:Y:S02]  /*0b50*/  MUFU.RCP R14, R14 ;  /* 0x0000000e000e7308 */ /* 0x001e240000001000 */
[----:B0-----:R-:W-:-:S06]  /*0b60*/  VIADD R16, R14, 0x1ffffffe ;  /* 0x1ffffffe0e107836 */ /* 0x001fcc0000000000 */
[----:B------:R-:W0:Y:S02]  /*0b70*/  F2I.U64.TRUNC R16, R16 ;  /* 0x0000001000107311 */ /* 0x000e24000020d800 */
[----:B0-----:R-:W-:-:S04]  /*0b80*/  IMAD.WIDE.U32 R18, R16, UR4, RZ ;  /* 0x0000000410127c25 */ /* 0x001fc8000f8e00ff */
[----:B------:R-:W-:Y:S01]  /*0b90*/  IMAD R19, R17, UR4, R19 ;  /* 0x0000000411137c24 */ /* 0x000fe2000f8e0213 */
[----:B------:R-:W-:-:S05]  /*0ba0*/  IADD3 R21, P0, PT, RZ, -R18, RZ ;  /* 0x80000012ff157210 */ /* 0x000fca0007f1e0ff */
[----:B------:R-:W-:-:S04]  /*0bb0*/  IMAD.HI.U32 R18, R16, R21, RZ ;  /* 0x0000001510127227 */ /* 0x000fc800078e00ff */
[----:B------:R-:W-:Y:S02]  /*0bc0*/  IMAD.X R23, RZ, RZ, ~R19, P0 ;  /* 0x000000ffff177224 */ /* 0x000fe400000e0e13 */
[----:B------:R-:W-:Y:S02]  /*0bd0*/  IMAD.MOV.U32 R19, RZ, RZ, R16 ;  /* 0x000000ffff137224 */ /* 0x000fe400078e0010 */
[-C--:B------:R-:W-:Y:S02]  /*0be0*/  IMAD R25, R17, R23.reuse, RZ ;  /* 0x0000001711197224 */ /* 0x080fe400078e02ff */
[----:B------:R-:W-:-:S04]  /*0bf0*/  IMAD.WIDE.U32 R18, P0, R16, R23, R18 ;  /* 0x0000001710127225 */ /* 0x000fc80007800012 */
[----:B------:R-:W-:-:S04]  /*0c00*/  IMAD.HI.U32 R23, R17, R23, RZ ;  /* 0x0000001711177227 */ /* 0x000fc800078e00ff */
[----:B------:R-:W-:-:S04]  /*0c10*/  IMAD.HI.U32 R18, P1, R17, R21, R18 ;  /* 0x0000001511127227 */ /* 0x000fc80007820012 */
[----:B------:R-:W-:Y:S01]  /*0c20*/  IMAD.X R14, R23, 0x1, R17, P0 ;  /* 0x00000001170e7824 */ /* 0x000fe200000e0611 */
[----:B------:R-:W-:-:S04]  /*0c30*/  IADD3 R19, P2, PT, R25, R18, RZ ;  /* 0x0000001219137210 */ /* 0x000fc80007f5e0ff */
[----:B------:R-:W-:Y:S01]  /*0c40*/  IADD3.X R21, PT, PT, RZ, RZ, R14, P2, P1 ;  /* 0x000000ffff157210 */ /* 0x000fe200017e240e */
[----:B------:R-:W-:-:S03]  /*0c50*/  IMAD.WIDE.U32 R16, R19, UR4, RZ ;  /* 0x0000000413107c25 */ /* 0x000fc6000f8e00ff */
[----:B------:R-:W-:Y:S01]  /*0c60*/  IADD3 R23, P0, PT, RZ, -R16, RZ ;  /* 0x80000010ff177210 */ /* 0x000fe20007f1e0ff */
[----:B------:R-:W-:Y:S02]  /*0c70*/  IMAD R16, R21, UR4, R17 ;  /* 0x0000000415107c24 */ /* 0x000fe4000f8e0211 */
[----:B------:R-:W-:Y:S02]  /*0c80*/  IMAD.MOV.U32 R17, RZ, RZ, RZ ;  /* 0x000000ffff117224 */ /* 0x000fe400078e00ff */
[----:B------:R-:W-:-:S04]  /*0c90*/  IMAD.HI.U32 R18, R19, R23, RZ ;  /* 0x0000001713127227 */ /* 0x000fc800078e00ff */
[----:B------:R-:W-:-:S04]  /*0ca0*/  IMAD.X R16, RZ, RZ, ~R16, P0 ;  /* 0x000000ffff107224 */ /* 0x000fc800000e0e10 */
[----:B------:R-:W-:-:S04]  /*0cb0*/  IMAD.WIDE.U32 R18, P0, R19, R16, R18 ;  /* 0x0000001013127225 */ /* 0x000fc80007800012 */
[C---:B------:R-:W-:Y:S02]  /*0cc0*/  IMAD R14, R21.reuse, R16, RZ ;  /* 0x00000010150e7224 */ /* 0x040fe400078e02ff */
[----:B------:R-:W-:-:S04]  /*0cd0*/  IMAD.HI.U32 R19, P1, R21, R23, R18 ;  /* 0x0000001715137227 */ /* 0x000fc80007820012 */
[----:B------:R-:W-:Y:S01]  /*0ce0*/  IMAD.HI.U32 R16, R21, R16, RZ ;  /* 0x0000001015107227 */ /* 0x000fe200078e00ff */
[----:B------:R-:W-:-:S03]  /*0cf0*/  IADD3 R19, P2, PT, R14, R19, RZ ;  /* 0x000000130e137210 */ /* 0x000fc60007f5e0ff */
[----:B------:R-:W-:Y:S02]  /*0d00*/  IMAD.X R21, R16, 0x1, R21, P0 ;  /* 0x0000000110157824 */ /* 0x000fe400000e0615 */
[----:B------:R-:W-:-:S03]  /*0d10*/  IMAD.HI.U32 R16, R19, -0x2b5af000, RZ ;  /* 0xd4a5100013107827 */ /* 0x000fc600078e00ff */
[----:B------:R-:W-:Y:S01]  /*0d20*/  IADD3.X R21, PT, PT, RZ, RZ, R21, P2, P1 ;  /* 0x000000ffff157210 */ /* 0x000fe200017e2415 */
[----:B------:R-:W-:-:S04]  /*0d30*/  IMAD.WIDE.U32 R16, R19, 0xe8, R16 ;  /* 0x000000e813107825 */ /* 0x000fc800078e0010 */
[C---:B------:R-:W-:Y:S02]  /*0d40*/  IMAD R19, R21.reuse, 0xe8, RZ ;  /* 0x000000e815137824 */ /* 0x040fe400078e02ff */
[----:B------:R-:W-:-:S04]  /*0d50*/  IMAD.HI.U32 R16, P0, R21, -0x2b5af000, R16 ;  /* 0xd4a5100015107827 */ /* 0x000fc80007800010 */
[----:B------:R-:W-:Y:S01]  /*0d60*/  IMAD.HI.U32 R14, R21, 0xe8, RZ ;  /* 0x000000e8150e7827 */ /* 0x000fe200078e00ff */
[----:B------:R-:W-:-:S03]  /*0d70*/  IADD3 R18, P1, PT, R19, R16, RZ ;  /* 0x0000001013127210 */ /* 0x000fc60007f3e0ff */
[----:B------:R-:W-:Y:S02]  /*0d80*/  IMAD.X R14, RZ, RZ, R14, P0 ;  /* 0x000000ffff0e7224 */ /* 0x000fe400000e060e */
[----:B------:R-:W-:-:S04]  /*0d90*/  IMAD.WIDE.U32 R16, R18, UR4, RZ ;  /* 0x0000000412107c25 */ /* 0x000fc8000f8e00ff */
[----:B------:R-:W-:Y:S01]  /*0da0*/  IMAD.X R19, RZ, RZ, R14, P1 ;  /* 0x000000ffff137224 */ /* 0x000fe200008e060e */
[----:B------:R-:W-:-:S03]  /*0db0*/  IADD3 R21, P0, PT, -R16, -0x2b5af000, RZ ;  /* 0xd4a5100010157810 */ /* 0x000fc60007f1e1ff */
[----:B------:R-:W-:Y:S01]  /*0dc0*/  IMAD R14, R19, UR4, R17 ;  /* 0x00000004130e7c24 */ /* 0x000fe2000f8e0211 */
[----:B------:R-:W-:Y:S02]  /*0dd0*/  IADD3 R17, P2, PT, R18, 0x1, RZ ;  /* 0x0000000112117810 */ /* 0x000fe40007f5e0ff */
[C---:B------:R-:W-:Y:S02]  /*0de0*/  IADD3 R16, P1, PT, R21.reuse, -UR4, RZ ;  /* 0x8000000415107c10 */ /* 0x040fe4000ff3e0ff */
[----:B------:R-:W-:Y:S01]  /*0df0*/  IADD3.X R23, PT, PT, ~R14, 0xe8, RZ, P0, !PT ;  /* 0x000000e80e177810 */ /* 0x000fe200007fe5ff */
[----:B------:R-:W-:Y:S01]  /*0e00*/  IMAD.X R14, RZ, RZ, R19, P2 ;  /* 0x000000ffff0e7224 */ /* 0x000fe200010e0613 */
[----:B------:R-:W-:Y:S02]  /*0e10*/  ISETP.GE.U32.AND P0, PT, R21, UR4, PT ;  /* 0x0000000415007c0c */ /* 0x000fe4000bf06070 */
[C---:B------:R-:W-:Y:S02]  /*0e20*/  IADD3.X R20, PT, PT, R23.reuse, -0x1, RZ, P1, !PT ;  /* 0xffffffff17147810 */ /* 0x040fe40000ffe4ff */
[----:B------:R-:W-:-:S02]  /*0e30*/  ISETP.GE.U32.AND.EX P0, PT, R23, RZ, PT, P0 ;  /* 0x000000ff1700720c */ /* 0x000fc40003f06100 */
[----:B------:R-:W-:Y:S02]  /*0e40*/  ISETP.NE.U32.AND P1, PT, RZ, UR4, PT ;  /* 0x00000004ff007c0c */ /* 0x000fe4000bf25070 */
[----:B------:R-:W-:Y:S02]  /*0e50*/  SEL R16, R16, R21, P0 ;  /* 0x0000001510107207 */ /* 0x000fe40000000000 */
[----:B------:R-:W-:Y:S02]  /*0e60*/  SEL R17, R17, R18, P0 ;  /* 0x0000001211117207 */ /* 0x000fe40000000000 */
[----:B------:R-:W-:Y:S02]  /*0e70*/  SEL R20, R20, R23, P0 ;  /* 0x0000001714147207 */ /* 0x000fe40000000000 */
[----:B------:R-:W-:Y:S02]  /*0e80*/  SEL R19, R14, R19, P0 ;  /* 0x000000130e137207 */ /* 0x000fe40000000000 */
[----:B------:R-:W-:Y:S01]  /*0e90*/  ISETP.GE.U32.AND P0, PT, R16, UR4, PT ;  /* 0x0000000410007c0c */ /* 0x000fe2000bf06070 */
[----:B------:R-:W-:Y:S01]  /*0ea0*/  IMAD.MOV.U32 R16, RZ, RZ, R0 ;  /* 0x000000ffff107224 */ /* 0x000fe200078e0000 */
[----:B------:R-:W-:-:S02]  /*0eb0*/  IADD3 R18, P2, PT, R17, 0x1, RZ ;  /* 0x0000000111127810 */ /* 0x000fc40007f5e0ff */
[----:B------:R-:W-:Y:S02]  /*0ec0*/  ISETP.GE.U32.AND.EX P0, PT, R20, RZ, PT, P0 ;  /* 0x000000ff1400720c */ /* 0x000fe40003f06100 */
[----:B------:R-:W-:Y:S01]  /*0ed0*/  ISETP.NE.AND.EX P1, PT, RZ, RZ, PT, P1 ;  /* 0x000000ffff00720c */ /* 0x000fe20003f25310 */
[----:B------:R-:W-:Y:S01]  /*0ee0*/  IMAD.X R14, RZ, RZ, R19, P2 ;  /* 0x000000ffff0e7224 */ /* 0x000fe200010e0613 */
[----:B------:R-:W-:Y:S01]  /*0ef0*/  SEL R18, R18, R17, P0 ;  /* 0x0000001112127207 */ /* 0x000fe20000000000 */
[----:B------:R-:W-:-:S03]  /*0f00*/  IMAD.MOV.U32 R17, RZ, RZ, 0x0 ;  /* 0x00000000ff117424 */ /* 0x000fc600078e00ff */
[----:B------:R-:W-:Y:S02]  /*0f10*/  SEL R14, R14, R19, P0 ;  /* 0x000000130e0e7207 */ /* 0x000fe40000000000 */
[----:B------:R-:W-:Y:S02]  /*0f20*/  SEL R18, R18, 0xffffffff, P1 ;  /* 0xffffffff12127807 */ /* 0x000fe40000800000 */
[----:B------:R-:W-:Y:S01]  /*0f30*/  SEL R14, R14, 0xffffffff, P1 ;  /* 0xffffffff0e0e7807 */ /* 0x000fe20000800000 */
[----:B------:R-:W-:Y:S06]  /*0f40*/  RET.REL.NODEC R16 `(_Z18monteCarloPiKernelPyP17curandStateXORWOW) ;  /* 0xfffffff0102c7950 */ /* 0x000fec0003c3ffff */
.L_x_3:
[----:B------:R-:W-:-:S00]  /*0f50*/  BRA `(.L_x_3) ;  /* 0xfffffffc00fc7947 */ /* 0x000fc0000383ffff */
[----:B------:R-:W-:-:S00]  /*0f60*/  NOP ;  /* 0x0000000000007918 */ /* 0x000fc00000000000 */
        /* <DEDUP_REMOVED lines=9> */
.L_x_13:


//--------------------- .text._Z16initRandomStatesP17curandStateXORWOWy --------------------------
	.section	.text._Z16initRandomStatesP17curandStateXORWOWy,"ax",@progbits
	.align	128
        .global         _Z16initRandomStatesP17curandStateXORWOWy
        .type           _Z16initRandomStatesP17curandStateXORWOWy,@function
        .size           _Z16initRandomStatesP17curandStateXORWOWy,(.L_x_15 - _Z16initRandomStatesP17curandStateXORWOWy)
        .other          _Z16initRandomStatesP17curandStateXORWOWy,@"STO_CUDA_ENTRY STV_DEFAULT"
_Z16initRandomStatesP17curandStateXORWOWy:
.text._Z16initRandomStatesP17curandStateXORWOWy:
[----:B------:R-:W-:Y:S01]  /*0000*/  LDC R1, c[0x0][0x37c] ;  /* 0x0000df00ff017b82 */ /* 0x000fe20000000800 */
[----:B------:R-:W0:Y:S07]  /*0010*/  S2R R13, SR_TID.X ;  /* 0x00000000000d7919 */ /* 0x000e2e0000002100 */
[----:B------:R-:W1:Y:S01]  /*0020*/  LDC.64 R2, c[0x0][0x388] ;  /* 0x0000e200ff027b82 */ /* 0x000e620000000a00 */
[----:B------:R-:W0:Y:S01]  /*0030*/  LDCU UR6, c[0x0][0x360] ;  /* 0x00006c00ff0677ac */ /* 0x000e220008000800 */
[----:B------:R-:W-:Y:S01]  /*0040*/  BSSY.RECONVERGENT B0, `(.L_x_4) ;  /* 0x00000e5000007945 */ /* 0x000fe20003800200 */
[----:B------:R-:W0:Y:S01]  /*0050*/  S2R R4, SR_CTAID.X ;  /* 0x0000000000047919 */ /* 0x000e220000002500 */
[----:B------:R-:W2:Y:S04]  /*0060*/  LDCU.64 UR4, c[0x0][0x358] ;  /* 0x00006b00ff0477ac */ /* 0x000ea80008000a00 */
[----:B------:R-:W3:Y:S01]  /*0070*/  LDC.64 R6, c[0x0][0x380] ;  /* 0x0000e000ff067b82 */ /* 0x000ee20000000a00 */
[----:B-1----:R-:W-:-:S02]  /*0080*/  LOP3.LUT R0, R2, 0xaad26b49, RZ, 0x3c, !PT ;  /* 0xaad26b4902007812 */ /* 0x002fc400078e3cff */
[----:B------:R-:W-:-:S03]  /*0090*/  LOP3.LUT R2, R3, 0xf7dcefdd, RZ, 0x3c, !PT ;  /* 0xf7dcefdd03027812 */ /* 0x000fc600078e3cff */
[----:B------:R-:W-:Y:S02]  /*00a0*/  IMAD R0, R0, 0x4182bed5, RZ ;  /* 0x4182bed500007824 */ /* 0x000fe400078e02ff */
[----:B------:R-:W-:Y:S02]  /*00b0*/  IMAD R3, R2, -0x658354e5, RZ ;  /* 0x9a7cab1b02037824 */ /* 0x000fe400078e02ff */
[C---:B------:R-:W-:Y:S01]  /*00c0*/  VIADD R5, R0.reuse, 0x75bcd15 ;  /* 0x075bcd1500057836 */ /* 0x040fe20000000000 */
[----:B------:R-:W-:Y:S01]  /*00d0*/  LOP3.LUT R8, R0, 0x159a55e5, RZ, 0x3c, !PT ;  /* 0x159a55e500087812 */ /* 0x000fe200078e3cff */
[----:B0-----:R-:W-:Y:S01]  /*00e0*/  IMAD R13, R4, UR6, R13 ;  /* 0x00000006040d7c24 */ /* 0x001fe2000f8e020d */
[C---:B------:R-:W-:Y:S01]  /*00f0*/  IADD3 R4, PT, PT, R0.reuse, 0x64f0c9, R3 ;  /* 0x0064f0c900047810 */ /* 0x040fe20007ffe003 */
[----:B------:R-:W-:Y:S01]  /*0100*/  VIADD R11, R0, 0x583f19 ;  /* 0x00583f19000b7836 */ /* 0x000fe20000000000 */
[----:B------:R-:W-:Y:S01]  /*0110*/  LOP3.LUT R10, R3, 0x5491333, RZ, 0x3c, !PT ;  /* 0x05491333030a7812 */ /* 0x000fe200078e3cff */
[C---:B---3--:R-:W-:Y:S01]  /*0120*/  IMAD.WIDE R6, R13.reuse, 0x30, R6 ;  /* 0x000000300d067825 */ /* 0x048fe200078e0206 */
[----:B------:R-:W-:-:S03]  /*0130*/  ISETP.NE.AND P0, PT, R13, RZ, PT ;  /* 0x000000ff0d00720c */ /* 0x000fc60003f05270 */
[----:B------:R-:W-:Y:S01]  /*0140*/  VIADD R9, R3, 0x1f123bb5 ;  /* 0x1f123bb503097836 */ /* 0x000fe20000000000 */
[----:B--2---:R0:W-:Y:S04]  /*0150*/  STG.E.64 desc[UR4][R6.64], R4 ;  /* 0x0000000406007986 */ /* 0x0041e8000c101b04 */
[----:B------:R0:W-:Y:S04]  /*0160*/  STG.E.64 desc[UR4][R6.64+0x8], R8 ;  /* 0x0000080806007986 */ /* 0x0001e8000c101b04 */
[----:B------:R0:W-:Y:S01]  /*0170*/  STG.E.64 desc[UR4][R6.64+0x10], R10 ;  /* 0x0000100a06007986 */ /* 0x0001e2000c101b04 */
[----:B------:R-:W-:Y:S05]  /*0180*/  @!P0 BRA `(.L_x_5) ;  /* 0x0000000c00408947 */ /* 0x000fea0003800000 */
[----:B------:R-:W-:Y:S01]  /*0190*/  SHF.R.S32.HI R0, RZ, 0x1f, R13 ;  /* 0x0000001fff007819 */ /* 0x000fe2000001140d */
[----:B------:R-:W-:-:S07]  /*01a0*/  IMAD.MOV.U32 R12, RZ, RZ, RZ ;  /* 0x000000ffff0c7224 */ /* 0x000fce00078e00ff */
.L_x_11:
[----:B-1----:R-:W-:Y:S01]  /*01b0*/  LOP3.LUT R2, R13, 0x3, RZ, 0xc0, !PT ;  /* 0x000000030d027812 */ /* 0x002fe200078ec0ff */
[----:B------:R-:W-:Y:S03]  /*01c0*/  BSSY.RECONVERGENT B1, `(.L_x_6) ;  /* 0x00000c6000017945 */ /* 0x000fe60003800200 */
[----:B------:R-:W-:-:S04]  /*01d0*/  ISETP.NE.U32.AND P0, PT, R2, RZ, PT ;  /* 0x000000ff0200720c */ /* 0x000fc80003f05070 */
[----:B------:R-:W-:-:S13]  /*01e0*/  ISETP.NE.AND.EX P0, PT, RZ, RZ, PT, P0 ;  /* 0x000000ffff00720c */ /* 0x000fda0003f05300 */
[----:B------:R-:W-:Y:S05]  /*01f0*/  @!P0 BRA `(.L_x_7) ;  /* 0x0000000c00088947 */ /* 0x000fea0003800000 */
[----:B0-----:R-:W0:Y:S01]  /*0200*/  LDC.64 R8, c[0x4][RZ] ;  /* 0x01000000ff087b82 */ /* 0x001e220000000a00 */
[----:B------:R-:W-:Y:S02]  /*0210*/  IMAD.MOV.U32 R14, RZ, RZ, RZ ;  /* 0x000000ffff0e7224 */ /* 0x000fe400078e00ff */
[----:B0-----:R-:W-:-:S07]  /*0220*/  IMAD.WIDE.U32 R8, R12, 0xc80, R8 ;  /* 0x00000c800c087825 */ /* 0x001fce00078e0008 */
.L_x_10:
[----:B-1----:R-:W-:Y:S01]  /*0230*/  IMAD.MOV.U32 R15, RZ, RZ, RZ ;  /* 0x000000ffff0f7224 */ /* 0x002fe200078e00ff */
[----:B------:R-:W-:Y:S01]  /*0240*/  CS2R R2, SRZ ;  /* 0x0000000000027805 */ /* 0x000fe2000001ff00 */
[----:B------:R-:W-:Y:S01]  /*0250*/  IMAD.MOV.U32 R17, RZ, RZ, RZ ;  /* 0x000000ffff117224 */ /* 0x000fe200078e00ff */
[----:B------:R-:W-:-:S07]  /*0260*/  CS2R R4, SRZ ;  /* 0x0000000000047805 */ /* 0x000fce000001ff00 */
.L_x_9:
[----:B------:R-:W-:-:S05]  /*0270*/  IMAD.WIDE.U32 R10, R17, 0x4, R6 ;  /* 0x00000004110a7825 */ /* 0x000fca00078e0006 */
[----:B------:R0:W5:Y:S01]  /*0280*/  LDG.E R16, desc[UR4][R10.64+0x4] ;  /* 0x000004040a107981 */ /* 0x000162000c1e1900 */
[----:B------:R-:W-:-:S07]  /*0290*/  IMAD.MOV.U32 R19, RZ, RZ, RZ ;  /* 0x000000ffff137224 */ /* 0x000fce00078e00ff */
.L_x_8:
[----:B-----5:R-:W-:Y:S01]  /*02a0*/  SHF.R.U32.HI R24, RZ, R19, R16 ;  /* 0x00000013ff187219 */ /* 0x020fe20000011610 */
[----:B0-----:R-:W-:-:S03]  /*02b0*/  IMAD.SHL.U32 R10, R17, 0x20, RZ ;  /* 0x00000020110a7824 */ /* 0x001fc600078e00ff */
[----:B------:R-:W-:Y:S01]  /*02c0*/  LOP3.LUT R11, R24, 0x1, RZ, 0xc0, !PT ;  /* 0x00000001180b7812 */ /* 0x000fe200078ec0ff */
[----:B------:R-:W-:-:S03]  /*02d0*/  IMAD.IADD R10, R10, 0x1, R19 ;  /* 0x000000010a0a7824 */ /* 0x000fc600078e0213 */
[----:B------:R-:W-:Y:S01]  /*02e0*/  ISETP.NE.U32.AND P0, PT, R11, 0x1, PT ;  /* 0x000000010b00780c */ /* 0x000fe20003f05070 */
[----:B------:R-:W-:-:S03]  /*02f0*/  IMAD R11, R10, 0x5, RZ ;  /* 0x000000050a0b7824 */ /* 0x000fc600078e02ff */
[----:B------:R-:W-:Y:S01]  /*0300*/  R2P PR, R24, 0x7e ;  /* 0x0000007e18007804 */ /* 0x000fe20000000000 */
[----:B------:R-:W-:-:S08]  /*0310*/  IMAD.WIDE.U32 R10, R11, 0x4, R8 ;  /* 0x000000040b0a7825 */ /* 0x000fd000078e0008 */
[----:B------:R-:W2:Y:S04]  /*0320*/  @!P0 LDG.E R18, desc[UR4][R10.64] ;  /* 0x000000040a128981 */ /* 0x000ea8000c1e1900 */
[----:B------:R-:W3:Y:S04]  /*0330*/  @!P0 LDG.E R20, desc[UR4][R10.64+0x10] ;  /* 0x000010040a148981 */ /* 0x000ee8000c1e1900 */
[----:B------:R-:W4:Y:S04]  /*0340*/  @P1 LDG.E R22, desc[UR4][R10.64+0x14] ;  /* 0x000014040a161981 */ /* 0x000f28000c1e1900 */
[----:B------:R-:W4:Y:S04]  /*0350*/  @P2 LDG.E R26, desc[UR4][R10.64+0x28] ;  /* 0x000028040a1a2981 */ /* 0x000f28000c1e1900 */
[----:B------:R-:W4:Y:S04]  /*0360*/  @!P0 LDG.E R21, desc[UR4][R10.64+0x4] ;  /* 0x000004040a158981 */ /* 0x000f28000c1e1900 */
[----:B------:R-:W4:Y:S04]  /*0370*/  @!P0 LDG.E R23, desc[UR4][R10.64+0xc] ;  /* 0x00000c040a178981 */ /* 0x000f28000c1e1900 */
[----:B------:R-:W4:Y:S04]  /*0380*/  @P1 LDG.E R25, desc[UR4][R10.64+0x18] ;  /* 0x000018040a191981 */ /* 0x000f28000c1e1900 */
[----:B------:R-:W4:Y:S04]  /*0390*/  @P3 LDG.E R28, desc[UR4][R10.64+0x3c] ;  /* 0x00003c040a1c3981 */ /* 0x000f28000c1e1900 */
[----:B------:R-:W4:Y:S01]  /*03a0*/  @P6 LDG.E R27, desc[UR4][R10.64+0x7c] ;  /* 0x00007c040a1b6981 */ /* 0x000f22000c1e1900 */
[----:B--2---:R-:W-:-:S03]  /*03b0*/  @!P0 LOP3.LUT R15, R15, R18, RZ, 0x3c, !PT ;  /* 0x000000120f0f8212 */ /* 0x004fc600078e3cff */
[----:B------:R-:W2:Y:S01]  /*03c0*/  @!P0 LDG.E R18, desc[UR4][R10.64+0x8] ;  /* 0x000008040a128981 */ /* 0x000ea2000c1e1900 */
[----:B---3--:R-:W-:-:S03]  /*03d0*/  @!P0 LOP3.LUT R3, R3, R20, RZ, 0x3c, !PT ;  /* 0x0000001403038212 */ /* 0x008fc600078e3cff */
[----:B------:R-:W3:Y:S01]  /*03e0*/  @P1 LDG.E R20, desc[UR4][R10.64+0x24] ;  /* 0x000024040a141981 */ /* 0x000ee2000c1e1900 */
[----:B----4-:R-:W-:-:S03]  /*03f0*/  @P1 LOP3.LUT R15, R15, R22, RZ, 0x3c, !PT ;  /* 0x000000160f0f1212 */ /* 0x010fc600078e3cff */
[----:B------:R-:W4:Y:S01]  /*0400*/  @P2 LDG.E R22, desc[UR4][R10.64+0x38] ;  /* 0x000038040a162981 */ /* 0x000f22000c1e1900 */
[----:B------:R-:W-:-:S03]  /*0410*/  @P2 LOP3.LUT R15, R15, R26, RZ, 0x3c, !PT ;  /* 0x0000001a0f0f2212 */ /* 0x000fc600078e3cff */
[----:B------:R-:W4:Y:S01]  /*0420*/  @P4 LDG.E R26, desc[UR4][R10.64+0x50] ;  /* 0x000050040a1a4981 */ /* 0x000f22000c1e1900 */
[----:B------:R-:W-:-:S03]  /*0430*/  @!P0 LOP3.LUT R4, R4, R21, RZ, 0x3c, !PT ;  /* 0x0000001504048212 */ /* 0x000fc600078e3cff */
[----:B------:R-:W4:Y:S01]  /*0440*/  @P1 LDG.E R21, desc[UR4][R10.64+0x20] ;  /* 0x000020040a151981 */ /* 0x000f22000c1e1900 */
[----:B------:R-:W-:-:S03]  /*0450*/  @!P0 LOP3.LUT R2, R2, R23, RZ, 0x3c, !PT ;  /* 0x0000001702028212 */ /* 0x000fc600078e3cff */
[----:B------:R-:W4:Y:S01]  /*0460*/  @P2 LDG.E R23, desc[UR4][R10.64+0x2c] ;  /* 0x00002c040a172981 */ /* 0x000f22000c1e1900 */
[----:B------:R-:W-:-:S03]  /*0470*/  @P1 LOP3.LUT R4, R4, R25, RZ, 0x3c, !PT ;  /* 0x0000001904041212 */ /* 0x000fc600078e3cff */
[----:B------:R-:W4:Y:S01]  /*0480*/  @P2 LDG.E R25, desc[UR4][R10.64+0x34] ;  /* 0x000034040a192981 */ /* 0x000f22000c1e1900 */
[----:B--2---:R-:W-:-:S03]  /*0490*/  @!P0 LOP3.LUT R5, R5, R18, RZ, 0x3c, !PT ;  /* 0x0000001205058212 */ /* 0x004fc600078e3cff */
[----:B------:R-:W2:Y:S01]  /*04a0*/  @P1 LDG.E R18, desc[UR4][R10.64+0x1c] ;  /* 0x00001c040a121981 */ /* 0x000ea2000c1e1900 */
[----:B---3--:R-:W-:-:S03]  /*04b0*/  @P1 LOP3.LUT R3, R3, R20, RZ, 0x3c, !PT ;  /* 0x0000001403031212 */ /* 0x008fc600078e3cff */
[----:B------:R-:W3:Y:S01]  /*04c0*/  @P2 LDG.E R20, desc[UR4][R10.64+0x30] ;  /* 0x000030040a142981 */ /* 0x000ee2000c1e1900 */
[----:B----4-:R-:W-:-:S03]  /*04d0*/  @P2 LOP3.LUT R3, R3, R22, RZ, 0x3c, !PT ;  /* 0x0000001603032212 */ /* 0x010fc600078e3cff */
[----:B------:R-:W4:Y:S01]  /*04e0*/  @P3 LDG.E R22, desc[UR4][R10.64+0x4c] ;  /* 0x00004c040a163981 */ /* 0x000f22000c1e1900 */
[----:B------:R-:W-:-:S04]  /*04f0*/  @P3 LOP3.LUT R15, R15, R28, RZ, 0x3c, !PT ;  /* 0x0000001c0f0f3212 */ /* 0x000fc800078e3cff */
[----:B------:R-:W-:Y:S02]  /*0500*/  @P4 LOP3.LUT R15, R15, R26, RZ, 0x3c, !PT ;  /* 0x0000001a0f0f4212 */ /* 0x000fe400078e3cff */
[----:B------:R-:W-:Y:S01]  /*0510*/  @P1 LOP3.LUT R2, R2, R21, RZ, 0x3c, !PT ;  /* 0x0000001502021212 */ /* 0x000fe200078e3cff */
[----:B------:R-:W4:Y:S04]  /*0520*/  @P5 LDG.E R26, desc[UR4][R10.64+0x64] ;  /* 0x000064040a1a5981 */ /* 0x000f28000c1e1900 */
[----:B------:R-:W4:Y:S01]  /*0530*/  @P3 LDG.E R21, desc[UR4][R10.64+0x40] ;  /* 0x000040040a153981 */ /* 0x000f22000c1e1900 */
[----:B------:R-:W-:Y:S02]  /*0540*/  @P2 LOP3.LUT R4, R4, R23, RZ, 0x3c, !PT ;  /* 0x0000001704042212 */ /* 0x000fe400078e3cff */
[----:B------:R-:W-:Y:S01]  /*0550*/  @P2 LOP3.LUT R2, R2, R25, RZ, 0x3c, !PT ;  /* 0x0000001902022212 */ /* 0x000fe200078e3cff */
[----:B------:R-:W4:Y:S04]  /*0560*/  @P3 LDG.E R23, desc[UR4][R10.64+0x48] ;  /* 0x000048040a173981 */ /* 0x000f28000c1e1900 */
[----:B------:R-:W4:Y:S01]  /*0570*/  @P4 LDG.E R25, desc[UR4][R10.64+0x54] ;  /* 0x000054040a194981 */ /* 0x000f22000c1e1900 */
[----:B--2---:R-:W-:-:S03]  /*0580*/  @P1 LOP3.LUT R5, R5, R18, RZ, 0x3c, !PT ;  /* 0x0000001205051212 */ /* 0x004fc600078e3cff */
[----:B------:R-:W2:Y:S01]  /*0590*/  @P3 LDG.E R18, desc[UR4][R10.64+0x44] ;  /* 0x000044040a123981 */ /* 0x000ea2000c1e1900 */
[----:B---3--:R-:W-:-:S03]  /*05a0*/  @P2 LOP3.LUT R5, R5, R20, RZ, 0x3c, !PT ;  /* 0x0000001405052212 */ /* 0x008fc600078e3cff */
[----:B------:R-:W3:Y:S01]  /*05b0*/  @P4 LDG.E R20, desc[UR4][R10.64+0x58] ;  /* 0x000058040a144981 */ /* 0x000ee2000c1e1900 */
[----:B----4-:R-:W-:-:S03]  /*05c0*/  @P3 LOP3.LUT R3, R3, R22, RZ, 0x3c, !PT ;  /* 0x0000001603033212 */ /* 0x010fc600078e3cff */
[----:B------:R-:W4:Y:S01]  /*05d0*/  @P4 LDG.E R22, desc[UR4][R10.64+0x60] ;  /* 0x000060040a164981 */ /* 0x000f22000c1e1900 */
[----:B------:R-:W-:Y:S02]  /*05e0*/  LOP3.LUT P0, RZ, R24, 0x80, RZ, 0xc0, !PT ;  /* 0x0000008018ff7812 */ /* 0x000fe4000780c0ff */
[----:B------:R-:W-:Y:S02]  /*05f0*/  @P5 LOP3.LUT R15, R15, R26, RZ, 0x3c, !PT ;  /* 0x0000001a0f0f5212 */ /* 0x000fe400078e3cff */
[----:B------:R-:W4:Y:S01]  /*0600*/  @P6 LDG.E R26, desc[UR4][R10.64+0x78] ;  /* 0x000078040a1a6981 */ /* 0x000f22000c1e1900 */
[----:B------:R-:W-:-:S03]  /*0610*/  @P3 LOP3.LUT R4, R4, R21, RZ, 0x3c, !PT ;  /* 0x0000001504043212 */ /* 0x000fc600078e3cff */
[----:B------:R-:W4:Y:S01]  /*0620*/  @P4 LDG.E R21, desc[UR4][R10.64+0x5c] ;  /* 0x00005c040a154981 */ /* 0x000f22000c1e1900 */
[----:B------:R-:W-:-:S03]  /*0630*/  @P3 LOP3.LUT R2, R2, R23, RZ, 0x3c, !PT ;  /* 0x0000001702023212 */ /* 0x000fc600078e3cff */
[----:B------:R-:W4:Y:S01]  /*0640*/  @P5 LDG.E R23, desc[UR4][R10.64+0x68] ;  /* 0x000068040a175981 */ /* 0x000f22000c1e1900 */
[----:B------:R-:W-:-:S03]  /*0650*/  @P4 LOP3.LUT R4, R4, R25, RZ, 0x3c, !PT ;  /* 0x0000001904044212 */ /* 0x000fc600078e3cff */
[----:B------:R-:W4:Y:S01]  /*0660*/  @P5 LDG.E R25, desc[UR4][R10.64+0x70] ;  /* 0x000070040a195981 */ /* 0x000f22000c1e1900 */
[----:B--2---:R-:W-:-:S03]  /*0670*/  @P3 LOP3.LUT R5, R5, R18, RZ, 0x3c, !PT ;  /* 0x0000001205053212 */ /* 0x004fc600078e3cff */
[----:B------:R-:W2:Y:S01]  /*0680*/  @P5 LDG.E R18, desc[UR4][R10.64+0x6c] ;  /* 0x00006c040a125981 */ /* 0x000ea2000c1e1900 */
[----:B---3--:R-:W-:-:S03]  /*0690*/  @P4 LOP3.LUT R5, R5, R20, RZ, 0x3c, !PT ;  /* 0x0000001405054212 */ /* 0x008fc600078e3cff */
[----:B------:R-:W3:Y:S01]  /*06a0*/  @P5 LDG.E R20, desc[UR4][R10.64+0x74] ;  /* 0x000074040a145981 */ /* 0x000ee2000c1e1900 */
[----:B----4-:R-:W-:-:S03]  /*06b0*/  @P4 LOP3.LUT R3, R3, R22, RZ, 0x3c, !PT ;  /* 0x0000001603034212 */ /* 0x010fc600078e3cff */
[----:B------:R-:W4:Y:S01]  /*06c0*/  @P0 LDG.E R22, desc[UR4][R10.64+0x8c] ;  /* 0x00008c040a160981 */ /* 0x000f22000c1e1900 */
[----:B------:R-:W-:-:S03]  /*06d0*/  @P6 LOP3.LUT R15, R15, R26, RZ, 0x3c, !PT ;  /* 0x0000001a0f0f6212 */ /* 0x000fc600078e3cff */
        /* <DEDUP_REMOVED lines=13> */
[----:B------:R-:W-:Y:S02]  /*07b0*/  @P6 LOP3.LUT R4, R4, R27, RZ, 0x3c, !PT ;  /* 0x0000001b04046212 */ /* 0x000fe400078e3cff */
[----:B------:R-:W-:Y:S02]  /*07c0*/  @P6 LOP3.LUT R2, R2, R21, RZ, 0x3c, !PT ;  /* 0x0000001502026212 */ /* 0x000fe400078e3cff */
[----:B------:R-:W-:Y:S02]  /*07d0*/  @P0 LOP3.LUT R4, R4, R23, RZ, 0x3c, !PT ;  /* 0x0000001704040212 */ /* 0x000fe400078e3cff */
[----:B------:R-:W-:Y:S02]  /*07e0*/  @P0 LOP3.LUT R2, R2, R25, RZ, 0x3c, !PT ;  /* 0x0000001902020212 */ /* 0x000fe400078e3cff */
[----:B--2---:R-:W-:Y:S02]  /*07f0*/  @P6 LOP3.LUT R5, R5, R18, RZ, 0x3c, !PT ;  /* 0x0000001205056212 */ /* 0x004fe400078e3cff */
[----:B---3--:R-:W-:-:S02]  /*0800*/  @P6 LOP3.LUT R3, R3, R20, RZ, 0x3c, !PT ;  /* 0x0000001403036212 */ /* 0x008fc400078e3cff */
[----:B----4-:R-:W-:Y:S02]  /*0810*/  @P0 LOP3.LUT R5, R5, R22, RZ, 0x3c, !PT ;  /* 0x0000001605050212 */ /* 0x010fe400078e3cff */
[----:B------:R-:W-:Y:S02]  /*0820*/  @P0 LOP3.LUT R3, R3, R26, RZ, 0x3c, !PT ;  /* 0x0000001a03030212 */ /* 0x000fe400078e3cff */
[----:B------:R-:W-:-:S13]  /*0830*/  R2P PR, R24.B1, 0x7f ;  /* 0x0000007f18007804 */ /* 0x000fda0000001000 */
[----:B------:R-:W2:Y:S04]  /*0840*/  @P0 LDG.E R18, desc[UR4][R10.64+0xa0] ;  /* 0x0000a0040a120981 */ /* 0x000ea8000c1e1900 */
[----:B------:R-:W3:Y:S04]  /*0850*/  @P1 LDG.E R22, desc[UR4][R10.64+0xb4] ;  /* 0x0000b4040a161981 */ /* 0x000ee8000c1e1900 */
[----:B------:R-:W4:Y:S04]  /*0860*/  @P2 LDG.E R26, desc[UR4][R10.64+0xc8] ;  /* 0x0000c8040a1a2981 */ /* 0x000f28000c1e1900 */
[----:B------:R-:W4:Y:S04]  /*0870*/  @P3 LDG.E R28, desc[UR4][R10.64+0xdc] ;  /* 0x0000dc040a1c3981 */ /* 0x000f28000c1e1900 */
[----:B------:R-:W4:Y:S04]  /*0880*/  @P0 LDG.E R23, desc[UR4][R10.64+0xa4] ;  /* 0x0000a4040a170981 */ /* 0x000f28000c1e1900 */
[----:B------:R-:W4:Y:S04]  /*0890*/  @P0 LDG.E R20, desc[UR4][R10.64+0xa8] ;  /* 0x0000a8040a140981 */ /* 0x000f28000c1e1900 */
[----:B------:R-:W4:Y:S04]  /*08a0*/  @P4 LDG.E R25, desc[UR4][R10.64+0xf0] ;  /* 0x0000f0040a194981 */ /* 0x000f28000c1e1900 */
        /* <DEDUP_REMOVED lines=21> */
[----:B------:R-:W-:Y:S02]  /*0a00*/  LOP3.LUT P0, RZ, R24, 0x8000, RZ, 0xc0, !PT ;  /* 0x0000800018ff7812 */ /* 0x000fe4000780c0ff */
[----:B----4-:R-:W-:Y:S01]  /*0a10*/  @P5 LOP3.LUT R15, R15, R26, RZ, 0x3c, !PT ;  /* 0x0000001a0f0f5212 */ /* 0x010fe200078e3cff */
[----:B------:R-:W4:Y:S04]  /*0a20*/  @P3 LDG.E R24, desc[UR4][R10.64+0xe4] ;  /* 0x0000e4040a183981 */ /* 0x000f28000c1e1900 */
[----:B------:R-:W2:Y:S01]  /*0a30*/  @P6 LDG.E R26, desc[UR4][R10.64+0x118] ;  /* 0x000118040a1a6981 */ /* 0x000ea2000c1e1900 */
        /* <DEDUP_REMOVED lines=8> */
[----:B---3--:R-:W-:-:S03]  /*0ac0*/  @P2 LOP3.LUT R3, R3, R22, RZ, 0x3c, !PT ;  /* 0x0000001603032212 */ /* 0x008fc600078e3cff */
[----:B------:R-:W3:Y:S01]  /*0ad0*/  @P4 LDG.E R22, desc[UR4][R10.64+0x100] ;  /* 0x000100040a164981 */ /* 0x000ee2000c1e1900 */
[----:B--2---:R-:W-:-:S03]  /*0ae0*/  @P6 LOP3.LUT R15, R15, R26, RZ, 0x3c, !PT ;  /* 0x0000001a0f0f6212 */ /* 0x004fc600078e3cff */
[----:B------:R-:W2:Y:S01]  /*0af0*/  @P0 LDG.E R26, desc[UR4][R10.64+0x12c] ;  /* 0x00012c040a1a0981 */ /* 0x000ea2000c1e1900 */
[----:B----4-:R-:W-:-:S03]  /*0b00*/  @P2 LOP3.LUT R2, R2, R23, RZ, 0x3c, !PT ;  /* 0x0000001702022212 */ /* 0x010fc600078e3cff */
[----:B------:R-:W4:Y:S01]  /*0b10*/  @P4 LDG.E R23, desc[UR4][R10.64+0xfc] ;  /* 0x0000fc040a174981 */ /* 0x000f22000c1e1900 */
[----:B------:R-:W-:-:S03]  /*0b20*/  @P2 LOP3.LUT R5, R5, R20, RZ, 0x3c, !PT ;  /* 0x0000001405052212 */ /* 0x000fc600078e3cff */
[----:B------:R-:W4:Y:S01]  /*0b30*/  @P4 LDG.E R20, desc[UR4][R10.64+0xf8] ;  /* 0x0000f8040a144981 */ /* 0x000f22000c1e1900 */
[----:B------:R-:W-:Y:S02]  /*0b40*/  @P3 LOP3.LUT R2, R2, R27, RZ, 0x3c, !PT ;  /* 0x0000001b02023212 */ /* 0x000fe400078e3cff */
[----:B------:R-:W-:Y:S01]  /*0b50*/  @P3 LOP3.LUT R4, R4, R25, RZ, 0x3c, !PT ;  /* 0x0000001904043212 */ /* 0x000fe200078e3cff */
[----:B------:R-:W4:Y:S01]  /*0b60*/  @P5 LDG.E R27, desc[UR4][R10.64+0x110] ;  /* 0x000110040a1b5981 */ /* 0x000f22000c1e1900 */
[----:B------:R-:W-:-:S03]  /*0b70*/  @P3 LOP3.LUT R5, R5, R24, RZ, 0x3c, !PT ;  /* 0x0000001805053212 */ /* 0x000fc600078e3cff */
[----:B------:R-:W4:Y:S04]  /*0b80*/  @P5 LDG.E R25, desc[UR4][R10.64+0x108] ;  /* 0x000108040a195981 */ /* 0x000f28000c1e1900 */
        /* <DEDUP_REMOVED lines=19> */
[----:B------:R-:W-:-:S05]  /*0cc0*/  VIADD R19, R19, 0x10 ;  /* 0x0000001013137836 */ /* 0x000fca0000000000 */
[----:B------:R-:W-:Y:S02]  /*0cd0*/  ISETP.NE.AND P1, PT, R19, 0x20, PT ;  /* 0x000000201300780c */ /* 0x000fe40003f25270 */
[----:B------:R-:W-:Y:S02]  /*0ce0*/  @P5 LOP3.LUT R3, R3, R18, RZ, 0x3c, !PT ;  /* 0x0000001203035212 */ /* 0x000fe400078e3cff */
[----:B------:R-:W-:Y:S02]  /*0cf0*/  @P6 LOP3.LUT R4, R4, R21, RZ, 0x3c, !PT ;  /* 0x0000001504046212 */ /* 0x000fe400078e3cff */
[----:B---3--:R-:W-:-:S04]  /*0d00*/  @P6 LOP3.LUT R3, R3, R22, RZ, 0x3c, !PT ;  /* 0x0000001603036212 */ /* 0x008fc800078e3cff */
[----:B--2---:R-:W-:Y:S02]  /*0d10*/  @P0 LOP3.LUT R3, R3, R26, RZ, 0x3c, !PT ;  /* 0x0000001a03030212 */ /* 0x004fe400078e3cff */
[----:B----4-:R-:W-:Y:S02]  /*0d20*/  @P6 LOP3.LUT R2, R2, R23, RZ, 0x3c, !PT ;  /* 0x0000001702026212 */ /* 0x010fe400078e3cff */
[----:B------:R-:W-:Y:S02]  /*0d30*/  @P6 LOP3.LUT R5, R5, R20, RZ, 0x3c, !PT ;  /* 0x0000001405056212 */ /* 0x000fe400078e3cff */
[----:B------:R-:W-:Y:S02]  /*0d40*/  @P0 LOP3.LUT R2, R2, R27, RZ, 0x3c, !PT ;  /* 0x0000001b02020212 */ /* 0x000fe400078e3cff */
[----:B------:R-:W-:Y:S02]  /*0d50*/  @P0 LOP3.LUT R4, R4, R25, RZ, 0x3c, !PT ;  /* 0x0000001904040212 */ /* 0x000fe400078e3cff */
[----:B------:R-:W-:Y:S01]  /*0d60*/  @P0 LOP3.LUT R5, R5, R24, RZ, 0x3c, !PT ;  /* 0x0000001805050212 */ /* 0x000fe200078e3cff */
[----:B------:R-:W-:Y:S06]  /*0d70*/  @P1 BRA `(.L_x_8) ;  /* 0xfffffff400481947 */ /* 0x000fec000383ffff */
[----:B------:R-:W-:-:S05]  /*0d80*/  VIADD R17, R17, 0x1 ;  /* 0x0000000111117836 */ /* 0x000fca0000000000 */
[----:B------:R-:W-:-:S13]  /*0d90*/  ISETP.NE.AND P0, PT, R17, 0x5, PT ;  /* 0x000000051100780c */ /* 0x000fda0003f05270 */
[----:B------:R-:W-:Y:S05]  /*0da0*/  @P0 BRA `(.L_x_9) ;  /* 0xfffffff400300947 */ /* 0x000fea000383ffff */
[----:B------:R1:W-:Y:S01]  /*0db0*/  STG.E.64 desc[UR4][R6.64+0x8], R4 ;  /* 0x0000080406007986 */ /* 0x0003e2000c101b04 */
[----:B------:R-:W-:Y:S01]  /*0dc0*/  VIADD R14, R14, 0x1 ;  /* 0x000000010e0e7836 */ /* 0x000fe20000000000 */
[----:B------:R-:W-:Y:S02]  /*0dd0*/  LOP3.LUT R11, R13, 0x3, RZ, 0xc0, !PT ;  /* 0x000000030d0b7812 */ /* 0x000fe400078ec0ff */
[----:B------:R1:W-:Y:S02]  /*0de0*/  STG.E.64 desc[UR4][R6.64+0x10], R2 ;  /* 0x0000100206007986 */ /* 0x0003e4000c101b04 */
[----:B------:R-:W-:Y:S02]  /*0df0*/  ISETP.GE.U32.AND P0, PT, R14, R11, PT ;  /* 0x0000000b0e00720c */ /* 0x000fe40003f06070 */
[----:B------:R1:W-:Y:S11]  /*0e00*/  STG.E desc[UR4][R6.64+0x4], R15 ;  /* 0x0000040f06007986 */ /* 0x0003f6000c101904 */
[----:B------:R-:W-:Y:S05]  /*0e10*/  @!P0 BRA `(.L_x_10) ;  /* 0xfffffff400048947 */ /* 0x000fea000383ffff */
.L_x_7:
[----:B------:R-:W-:Y:S05]  /*0e20*/  BSYNC.RECONVERGENT B1 ;  /* 0x0000000000017941 */ /* 0x000fea0003800200 */
.L_x_6:
[C---:B------:R-:W-:Y:S01]  /*0e30*/  ISETP.GT.U32.AND P0, PT, R13.reuse, 0x3, PT ;  /* 0x000000030d00780c */ /* 0x040fe20003f04070 */
[----:B------:R-:W-:Y:S01]  /*0e40*/  VIADD R12, R12, 0x1 ;  /* 0x000000010c0c7836 */ /* 0x000fe20000000000 */
[--C-:B------:R-:W-:Y:S02]  /*0e50*/  SHF.R.U64 R13, R13, 0x2, R0.reuse ;  /* 0x000000020d0d7819 */ /* 0x100fe40000001200 */
[----:B------:R-:W-:Y:S02]  /*0e60*/  ISETP.GT.U32.AND.EX P0, PT, R0, RZ, PT, P0 ;  /* 0x000000ff0000720c */ /* 0x000fe40003f04100 */
[----:B------:R-:W-:-:S11]  /*0e70*/  SHF.R.U32.HI R0, RZ, 0x2, R0 ;  /* 0x00000002ff007819 */ /* 0x000fd60000011600 */
[----:B------:R-:W-:Y:S05]  /*0e80*/  @P0 BRA `(.L_x_11) ;  /* 0xfffffff000c80947 */ /* 0x000fea000383ffff */
.L_x_5:
[----:B------:R-:W-:Y:S05]  /*0e90*/  BSYNC.RECONVERGENT B0 ;  /* 0x0000000000007941 */ /* 0x000fea0003800200 */
.L_x_4:
[----:B------:R-:W-:Y:S04]  /*0ea0*/  STG.E.64 desc[UR4][R6.64+0x18], RZ ;  /* 0x000018ff06007986 */ /* 0x000fe8000c101b04 */
[----:B------:R-:W-:Y:S04]  /*0eb0*/  STG.E desc[UR4][R6.64+0x20], RZ ;  /* 0x000020ff06007986 */ /* 0x000fe8000c101904 */
[----:B------:R-:W-:Y:S01]  /*0ec0*/  STG.E.64 desc[UR4][R6.64+0x28], RZ ;  /* 0x000028ff06007986 */ /* 0x000fe2000c101b04 */
[----:B------:R-:W-:Y:S05]  /*0ed0*/  EXIT ;  /* 0x000000000000794d */ /* 0x000fea0003800000 */
.L_x_12:
        /* <DEDUP_REMOVED lines=10> */
.L_x_15:


//--------------------- .nv.global.init           --------------------------
	.section	.nv.global.init,"aw",@progbits
	.align	4
.nv.global.init:
	.type		mrg32k3aM1SubSeq,@object
	.size		mrg32k3aM1SubSeq,(mrg32k3aM2SubSeq - mrg32k3aM1SubSeq)
mrg32k3aM1SubSeq:
        /*0000*/ 	.byte	0x0b, 0xcc, 0xee, 0x04, 0x73, 0x29, 0x8b, 0x6f, 0xf6, 0x53, 0x03, 0xf6, 0x23, 0xf6, 0xea, 0xda
        /* <DEDUP_REMOVED lines=125> */
	.type		mrg32k3aM2SubSeq,@object
	.size		mrg32k3aM2SubSeq,(mrg32k3aM1 - mrg32k3aM2SubSeq)
mrg32k3aM2SubSeq:
        /* <DEDUP_REMOVED lines=126> */
	.type		mrg32k3aM1,@object
	.size		mrg32k3aM1,(mrg32k3aM1Seq - mrg32k3aM1)
mrg32k3aM1:
        /* <DEDUP_REMOVED lines=144> */
	.type		mrg32k3aM1Seq,@object
	.size		mrg32k3aM1Seq,(mrg32k3aM2 - mrg32k3aM1Seq)
mrg32k3aM1Seq:
        /* <DEDUP_REMOVED lines=144> */
	.type		mrg32k3aM2,@object
	.size		mrg32k3aM2,(mrg32k3aM2Seq - mrg32k3aM2)
mrg32k3aM2:
        /* <DEDUP_REMOVED lines=144> */
	.type		mrg32k3aM2Seq,@object
	.size		mrg32k3aM2Seq,(precalc_xorwow_matrix - mrg32k3aM2Seq)
mrg32k3aM2Seq:
        /* <DEDUP_REMOVED lines=144> */
	.type		precalc_xorwow_matrix,@object
	.size		precalc_xorwow_matrix,(precalc_xorwow_offset_matrix - precalc_xorwow_matrix)
precalc_xorwow_matrix:
        /* <DEDUP_REMOVED lines=6400> */
	.type		precalc_xorwow_offset_matrix,@object
	.size		precalc_xorwow_offset_matrix,(.L_1 - precalc_xorwow_offset_matrix)
precalc_xorwow_offset_matrix:
        /* <DEDUP_REMOVED lines=6400> */
.L_1:


//--------------------- .nv.shared.reserved.0     --------------------------
	.section	.nv.shared.reserved.0,"aw",@nobits
	.weak		__nv_reservedSMEM_offset_0_alias
	.size		__nv_reservedSMEM_offset_0_alias, 0, 64
	.other		__nv_reservedSMEM_offset_0_alias,@"STO_CUDA_RESERVED_SHARED STV_DEFAULT"
__nv_reservedSMEM_offset_0_alias:
	.zero		0
	.zero		64


//--------------------- .nv.constant0._Z18monteCarloPiKernelPyP17curandStateXORWOW --------------------------
	.section	.nv.constant0._Z18monteCarloPiKernelPyP17curandStateXORWOW,"a",@progbits
	.sectionflags	@""
	.align	4
.nv.constant0._Z18monteCarloPiKernelPyP17curandStateXORWOW:
	.zero		912


//--------------------- .nv.constant0._Z16initRandomStatesP17curandStateXORWOWy --------------------------
	.section	.nv.constant0._Z16initRandomStatesP17curandStateXORWOWy,"a",@progbits
	.sectionflags	@""
	.align	4
.nv.constant0._Z16initRandomStatesP17curandStateXORWOWy:
	.zero		912


//--------------------- SYMBOLS --------------------------

	.type		.nv.reservedSmem.offset0,@object
	.size		.nv.reservedSmem.offset0,0x4
